//
// Generated by NVIDIA NVVM Compiler
//
// Compiler Build ID: CL-36424714
// Cuda compilation tools, release 13.0, V13.0.88
// Based on NVVM 20.0.0
//

.version 9.0
.target sm_100
.address_size 64

	// .globl	_Z12accel_updateP6float3S0_i

.visible .entry _Z12accel_updateP6float3S0_i(
	.param .u64 .ptr .align 1 _Z12accel_updateP6float3S0_i_param_0,
	.param .u64 .ptr .align 1 _Z12accel_updateP6float3S0_i_param_1,
	.param .u32 _Z12accel_updateP6float3S0_i_param_2
)
{
	.reg .pred 	%p<20>;
	.reg .b32 	%r<37>;
	.reg .b32 	%f<131>;
	.reg .b64 	%rd<5>;

	ld.param.u64 	%rd1, [_Z12accel_updateP6float3S0_i_param_1];
	ld.param.u32 	%r19, [_Z12accel_updateP6float3S0_i_param_2];
	mov.u32 	%r1, %ntid.x;
	mov.u32 	%r20, %ctaid.x;
	mov.u32 	%r2, %tid.x;
	mad.lo.s32 	%r3, %r1, %r20, %r2;
	setp.ge.s32 	%p1, %r3, %r19;
	@%p1 bra 	$L__BB0_27;
	setp.lt.s32 	%p2, %r19, 1;
	mov.f32 	%f98, 0f00000000;
	mov.f32 	%f99, %f98;
	mov.f32 	%f100, %f98;
	@%p2 bra 	$L__BB0_26;
	and.b32  	%r4, %r19, 1023;
	mov.f32 	%f64, 0f7FC00000;
	mul.f32 	%f65, %f64, 0f7FC00000;
	fma.rn.f32 	%f66, 0f7FC00000, 0f7FC00000, %f65;
	fma.rn.f32 	%f67, 0f7FC00000, 0f7FC00000, %f66;
	add.f32 	%f68, %f67, 0f3F800000;
	mul.f32 	%f69, %f68, %f68;
	mul.f32 	%f1, %f68, %f69;
	neg.s32 	%r5, %r2;
	mov.f32 	%f100, 0f00000000;
	mov.b32 	%r36, 0;
	mov.u32 	%r32, %r36;
	mov.f32 	%f99, %f100;
	mov.f32 	%f98, %f100;
$L__BB0_3:
	mad.lo.s32 	%r22, %r36, %r1, %r2;
	setp.gt.s32 	%p3, %r22, %r19;
	@%p3 bra 	$L__BB0_25;
	bar.sync 	0;
	add.s32 	%r36, %r36, 1;
	shl.b32 	%r23, %r36, 10;
	setp.gt.s32 	%p4, %r23, %r19;
	selp.b32 	%r9, %r4, 1024, %p4;
	setp.eq.s32 	%p5, %r9, 0;
	@%p5 bra 	$L__BB0_24;
	and.b32  	%r10, %r9, 3;
	setp.lt.u32 	%p6, %r9, 4;
	mov.b32 	%r35, 0;
	@%p6 bra 	$L__BB0_16;
	and.b32  	%r35, %r9, 2044;
	mov.b32 	%r34, 0;
	mov.u32 	%r33, %r5;
$L__BB0_7:
	setp.eq.s32 	%p7, %r33, 0;
	@%p7 bra 	$L__BB0_9;
	sqrt.rn.f32 	%f71, %f1;
	rcp.rn.f32 	%f72, %f71;
	mul.f32 	%f73, %f72, 0f7FC00000;
	fma.rn.f32 	%f100, %f73, 0f461C4000, %f100;
	fma.rn.f32 	%f99, %f73, 0f461C4000, %f99;
	fma.rn.f32 	%f98, %f73, 0f461C4000, %f98;
$L__BB0_9:
	add.s32 	%r26, %r34, 1;
	setp.eq.s32 	%p8, %r26, %r2;
	@%p8 bra 	$L__BB0_11;
	sqrt.rn.f32 	%f74, %f1;
	rcp.rn.f32 	%f75, %f74;
	mul.f32 	%f76, %f75, 0f7FC00000;
	fma.rn.f32 	%f100, %f76, 0f461C4000, %f100;
	fma.rn.f32 	%f99, %f76, 0f461C4000, %f99;
	fma.rn.f32 	%f98, %f76, 0f461C4000, %f98;
$L__BB0_11:
	add.s32 	%r27, %r34, 2;
	setp.eq.s32 	%p9, %r27, %r2;
	@%p9 bra 	$L__BB0_13;
	sqrt.rn.f32 	%f77, %f1;
	rcp.rn.f32 	%f78, %f77;
	mul.f32 	%f79, %f78, 0f7FC00000;
	fma.rn.f32 	%f100, %f79, 0f461C4000, %f100;
	fma.rn.f32 	%f99, %f79, 0f461C4000, %f99;
	fma.rn.f32 	%f98, %f79, 0f461C4000, %f98;
$L__BB0_13:
	add.s32 	%r28, %r34, 3;
	setp.eq.s32 	%p10, %r28, %r2;
	@%p10 bra 	$L__BB0_15;
	sqrt.rn.f32 	%f80, %f1;
	rcp.rn.f32 	%f81, %f80;
	mul.f32 	%f82, %f81, 0f7FC00000;
	fma.rn.f32 	%f100, %f82, 0f461C4000, %f100;
	fma.rn.f32 	%f99, %f82, 0f461C4000, %f99;
	fma.rn.f32 	%f98, %f82, 0f461C4000, %f98;
$L__BB0_15:
	add.s32 	%r34, %r34, 4;
	add.s32 	%r33, %r33, 4;
	setp.ne.s32 	%p11, %r34, %r35;
	@%p11 bra 	$L__BB0_7;
$L__BB0_16:
	setp.eq.s32 	%p12, %r10, 0;
	@%p12 bra 	$L__BB0_24;
	setp.eq.s32 	%p13, %r35, %r2;
	@%p13 bra 	$L__BB0_19;
	sqrt.rn.f32 	%f83, %f1;
	rcp.rn.f32 	%f84, %f83;
	mul.f32 	%f85, %f84, 0f7FC00000;
	fma.rn.f32 	%f100, %f85, 0f461C4000, %f100;
	fma.rn.f32 	%f99, %f85, 0f461C4000, %f99;
	fma.rn.f32 	%f98, %f85, 0f461C4000, %f98;
$L__BB0_19:
	setp.eq.s32 	%p14, %r10, 1;
	@%p14 bra 	$L__BB0_24;
	add.s32 	%r29, %r35, 1;
	setp.eq.s32 	%p15, %r29, %r2;
	@%p15 bra 	$L__BB0_22;
	sqrt.rn.f32 	%f86, %f1;
	rcp.rn.f32 	%f87, %f86;
	mul.f32 	%f88, %f87, 0f7FC00000;
	fma.rn.f32 	%f100, %f88, 0f461C4000, %f100;
	fma.rn.f32 	%f99, %f88, 0f461C4000, %f99;
	fma.rn.f32 	%f98, %f88, 0f461C4000, %f98;
$L__BB0_22:
	setp.eq.s32 	%p16, %r10, 2;
	add.s32 	%r30, %r35, 2;
	setp.eq.s32 	%p17, %r30, %r2;
	or.pred  	%p18, %p16, %p17;
	@%p18 bra 	$L__BB0_24;
	sqrt.rn.f32 	%f89, %f1;
	rcp.rn.f32 	%f90, %f89;
	mul.f32 	%f91, %f90, 0f7FC00000;
	fma.rn.f32 	%f100, %f91, 0f461C4000, %f100;
	fma.rn.f32 	%f99, %f91, 0f461C4000, %f99;
	fma.rn.f32 	%f98, %f91, 0f461C4000, %f98;
$L__BB0_24:
	bar.sync 	0;
$L__BB0_25:
	add.s32 	%r32, %r32, %r1;
	setp.lt.s32 	%p19, %r32, %r19;
	@%p19 bra 	$L__BB0_3;
$L__BB0_26:
	cvta.to.global.u64 	%rd2, %rd1;
	mul.wide.s32 	%rd3, %r3, 12;
	add.s64 	%rd4, %rd2, %rd3;
	st.global.f32 	[%rd4], %f100;
	st.global.f32 	[%rd4+4], %f99;
	st.global.f32 	[%rd4+8], %f98;
$L__BB0_27:
	ret;

}
	// .globl	_Z10pos_updateP6float3S0_S0_fi
.visible .entry _Z10pos_updateP6float3S0_S0_fi(
	.param .u64 .ptr .align 1 _Z10pos_updateP6float3S0_S0_fi_param_0,
	.param .u64 .ptr .align 1 _Z10pos_updateP6float3S0_S0_fi_param_1,
	.param .u64 .ptr .align 1 _Z10pos_updateP6float3S0_S0_fi_param_2,
	.param .f32 _Z10pos_updateP6float3S0_S0_fi_param_3,
	.param .u32 _Z10pos_updateP6float3S0_S0_fi_param_4
)
{
	.reg .pred 	%p<2>;
	.reg .b32 	%r<6>;
	.reg .b32 	%f<20>;
	.reg .b64 	%rd<11>;

	ld.param.u64 	%rd1, [_Z10pos_updateP6float3S0_S0_fi_param_0];
	ld.param.u64 	%rd2, [_Z10pos_updateP6float3S0_S0_fi_param_1];
	ld.param.u64 	%rd3, [_Z10pos_updateP6float3S0_S0_fi_param_2];
	ld.param.f32 	%f1, [_Z10pos_updateP6float3S0_S0_fi_param_3];
	ld.param.u32 	%r2, [_Z10pos_updateP6float3S0_S0_fi_param_4];
	mov.u32 	%r3, %ntid.x;
	mov.u32 	%r4, %ctaid.x;
	mov.u32 	%r5, %tid.x;
	mad.lo.s32 	%r1, %r3, %r4, %r5;
	setp.ge.s32 	%p1, %r1, %r2;
	@%p1 bra 	$L__BB1_2;
	cvta.to.global.u64 	%rd4, %rd2;
	cvta.to.global.u64 	%rd5, %rd1;
	cvta.to.global.u64 	%rd6, %rd3;
	mul.wide.s32 	%rd7, %r1, 12;
	add.s64 	%rd8, %rd4, %rd7;
	ld.global.f32 	%f2, [%rd8];
	add.s64 	%rd9, %rd5, %rd7;
	ld.global.f32 	%f3, [%rd9];
	fma.rn.f32 	%f4, %f1, %f2, %f3;
	st.global.f32 	[%rd9], %f4;
	ld.global.f32 	%f5, [%rd8+4];
	ld.global.f32 	%f6, [%rd9+4];
	fma.rn.f32 	%f7, %f1, %f5, %f6;
	st.global.f32 	[%rd9+4], %f7;
	ld.global.f32 	%f8, [%rd8+8];
	ld.global.f32 	%f9, [%rd9+8];
	fma.rn.f32 	%f10, %f1, %f8, %f9;
	st.global.f32 	[%rd9+8], %f10;
	add.s64 	%rd10, %rd6, %rd7;
	ld.global.f32 	%f11, [%rd10];
	ld.global.f32 	%f12, [%rd8];
	fma.rn.f32 	%f13, %f1, %f11, %f12;
	st.global.f32 	[%rd8], %f13;
	ld.global.f32 	%f14, [%rd10+4];
	ld.global.f32 	%f15, [%rd8+4];
	fma.rn.f32 	%f16, %f1, %f14, %f15;
	st.global.f32 	[%rd8+4], %f16;
	ld.global.f32 	%f17, [%rd10+8];
	ld.global.f32 	%f18, [%rd8+8];
	fma.rn.f32 	%f19, %f1, %f17, %f18;
	st.global.f32 	[%rd8+8], %f19;
$L__BB1_2:
	ret;

}


// ===== COMPILED SASS (sm_100) =====

	.target	sm_100

	.elftype	@"ET_EXEC"


//--------------------- .note.nv.tkinfo           --------------------------
	.section	.note.nv.tkinfo,"",@"SHT_NOTE"
	.sectionflags	@"SHF_NOTE_NV_TKINFO"
	.tkinfo
        /*0018*/ 	.word	0x00000002
        /*0030*/ 	.string	""
        /*0030*/ 	.string	"ptxas"
        /*0030*/ 	.string	"Cuda compilation tools, release 13.0, V13.0.88"
        /*0030*/ 	.string	"Build cuda_13.0.r13.0/compiler.36424714_0"
        /*0030*/ 	.string	"-arch sm_100 -m 64 "



//--------------------- .note.nv.cuinfo           --------------------------
	.section	.note.nv.cuinfo,"",@"SHT_NOTE"
	.sectionflags	@"SHF_NOTE_NV_CUINFO"
        /*0018*/ 	.short	0x0002
        /*001a*/ 	.short	0x0064
        /*001c*/ 	.short	0x0082
	.zero		2


//--------------------- .nv.info                  --------------------------
	.section	.nv.info,"",@"SHT_CUDA_INFO"
	.align	4


	//----- nvinfo : EIATTR_REGCOUNT
	.align		4
        /*0000*/ 	.byte	0x04, 0x2f
        /*0002*/ 	.short	(.L_1 - .L_0)
	.align		4
.L_0:
        /*0004*/ 	.word	index@(_Z12accel_updateP6float3S0_i)
        /*0008*/ 	.word	0x0000001b


	//----- nvinfo : EIATTR_FRAME_SIZE
	.align		4
.L_1:
        /*000c*/ 	.byte	0x04, 0x11
        /*000e*/ 	.short	(.L_3 - .L_2)
	.align		4
.L_2:
        /*0010*/ 	.word	index@($__internal_1_$__cuda_sm20_sqrt_rn_f32_slowpath)
        /*0014*/ 	.word	0x00000000


	//----- nvinfo : EIATTR_FRAME_SIZE
	.align		4
.L_3:
        /*0018*/ 	.byte	0x04, 0x11
        /*001a*/ 	.short	(.L_5 - .L_4)
	.align		4
.L_4:
        /*001c*/ 	.word	index@($__internal_0_$__cuda_sm20_rcp_rn_f32_slowpath)
        /*0020*/ 	.word	0x00000000


	//----- nvinfo : EIATTR_FRAME_SIZE
	.align		4
.L_5:
        /*0024*/ 	.byte	0x04, 0x11
        /*0026*/ 	.short	(.L_7 - .L_6)
	.align		4
.L_6:
        /*0028*/ 	.word	index@(_Z12accel_updateP6float3S0_i)
        /*002c*/ 	.word	0x00000000


	//----- nvinfo : EIATTR_REGCOUNT
	.align		4
.L_7:
        /*0030*/ 	.byte	0x04, 0x2f
        /*0032*/ 	.short	(.L_9 - .L_8)
	.align		4
.L_8:
        /*0034*/ 	.word	index@(_Z10pos_updateP6float3S0_S0_fi)
        /*0038*/ 	.word	0x00000012


	//----- nvinfo : EIATTR_FRAME_SIZE
	.align		4
.L_9:
        /*003c*/ 	.byte	0x04, 0x11
        /*003e*/ 	.short	(.L_11 - .L_10)
	.align		4
.L_10:
        /*0040*/ 	.word	index@(_Z10pos_updateP6float3S0_S0_fi)
        /*0044*/ 	.word	0x00000000


	//----- nvinfo : EIATTR_MIN_STACK_SIZE
	.align		4
.L_11:
        /*0048*/ 	.byte	0x04, 0x12
        /*004a*/ 	.short	(.L_13 - .L_12)
	.align		4
.L_12:
        /*004c*/ 	.word	index@(_Z10pos_updateP6float3S0_S0_fi)
        /*0050*/ 	.word	0x00000000


	//----- nvinfo : EIATTR_MIN_STACK_SIZE
	.align		4
.L_13:
        /*0054*/ 	.byte	0x04, 0x12
        /*0056*/ 	.short	(.L_15 - .L_14)
	.align		4
.L_14:
        /*0058*/ 	.word	index@(_Z12accel_updateP6float3S0_i)
        /*005c*/ 	.word	0x00000000
.L_15:


//--------------------- .nv.compat                --------------------------
	.section	.nv.compat,"",@"SHT_CUDA_COMPAT_INFO"
	.align	4
        /*0000*/ 	.byte	0x02, 0x09, 0x00, 0x00, 0x02, 0x02, 0x01, 0x00, 0x02, 0x05, 0x05, 0x00, 0x03, 0x07, 0x01, 0x01
        /*0010*/ 	.byte	0x02, 0x03, 0x00, 0x00, 0x02, 0x06, 0x01, 0x00, 0x04, 0x0b, 0x08, 0x00, 0x01, 0x00, 0x00, 0x00
        /*0020*/ 	.byte	0x00, 0x00, 0x00, 0x00


//--------------------- .nv.info._Z10pos_updateP6float3S0_S0_fi --------------------------
	.section	.nv.info._Z10pos_updateP6float3S0_S0_fi,"",@"SHT_CUDA_INFO"
	.sectionflags	@""
	.align	4


	//----- nvinfo : EIATTR_CUDA_API_VERSION
	.align		4
        /*0000*/ 	.byte	0x04, 0x37
        /*0002*/ 	.short	(.L_17 - .L_16)
.L_16:
        /*0004*/ 	.word	0x00000082


	//----- nvinfo : EIATTR_KPARAM_INFO
	.align		4
.L_17:
        /*0008*/ 	.byte	0x04, 0x17
        /*000a*/ 	.short	(.L_19 - .L_18)
.L_18:
        /*000c*/ 	.word	0x00000000
        /*0010*/ 	.short	0x0004
        /*0012*/ 	.short	0x001c
        /*0014*/ 	.byte	0x00, 0xf0, 0x11, 0x00


	//----- nvinfo : EIATTR_KPARAM_INFO
	.align		4
.L_19:
        /*0018*/ 	.byte	0x04, 0x17
        /*001a*/ 	.short	(.L_21 - .L_20)
.L_20:
        /*001c*/ 	.word	0x00000000
        /*0020*/ 	.short	0x0003
        /*0022*/ 	.short	0x0018
        /*0024*/ 	.byte	0x00, 0xf0, 0x11, 0x00


	//----- nvinfo : EIATTR_KPARAM_INFO
	.align		4
.L_21:
        /*0028*/ 	.byte	0x04, 0x17
        /*002a*/ 	.short	(.L_23 - .L_22)
.L_22:
        /*002c*/ 	.word	0x00000000
        /*0030*/ 	.short	0x0002
        /*0032*/ 	.short	0x0010
        /*0034*/ 	.byte	0x00, 0xf5, 0x21, 0x00


	//----- nvinfo : EIATTR_KPARAM_INFO
	.align		4
.L_23:
        /*0038*/ 	.byte	0x04, 0x17
        /*003a*/ 	.short	(.L_25 - .L_24)
.L_24:
        /*003c*/ 	.word	0x00000000
        /*0040*/ 	.short	0x0001
        /*0042*/ 	.short	0x0008
        /*0044*/ 	.byte	0x00, 0xf5, 0x21, 0x00


	//----- nvinfo : EIATTR_KPARAM_INFO
	.align		4
.L_25:
        /*0048*/ 	.byte	0x04, 0x17
        /*004a*/ 	.short	(.L_27 - .L_26)
.L_26:
        /*004c*/ 	.word	0x00000000
        /*0050*/ 	.short	0x0000
        /*0052*/ 	.short	0x0000
        /*0054*/ 	.byte	0x00, 0xf5, 0x21, 0x00


	//----- nvinfo : EIATTR_SPARSE_MMA_MASK
	.align		4
.L_27:
        /*0058*/ 	.byte	0x03, 0x50
        /*005a*/ 	.short	0x0000


	//----- nvinfo : EIATTR_MAXREG_COUNT
	.align		4
        /*005c*/ 	.byte	0x03, 0x1b
        /*005e*/ 	.short	0x00ff


	//----- nvinfo : EIATTR_MERCURY_ISA_VERSION
	.align		4
        /*0060*/ 	.byte	0x03, 0x5f
        /*0062*/ 	.short	0x0101


	//----- nvinfo : EIATTR_VRC_CTA_INIT_COUNT
	.align		4
        /*0064*/ 	.byte	0x02, 0x4a
	.zero		1
	.zero		1


	//----- nvinfo : EIATTR_EXIT_INSTR_OFFSETS
	.align		4
        /*0068*/ 	.byte	0x04, 0x1c
        /*006a*/ 	.short	(.L_29 - .L_28)


	//   ....[0]....
.L_28:
        /*006c*/ 	.word	0x00000070


	//   ....[1]....
        /*0070*/ 	.word	0x00000280


	//----- nvinfo : EIATTR_CBANK_PARAM_SIZE
	.align		4
.L_29:
        /*0074*/ 	.byte	0x03, 0x19
        /*0076*/ 	.short	0x0020


	//----- nvinfo : EIATTR_PARAM_CBANK
	.align		4
        /*0078*/ 	.byte	0x04, 0x0a
        /*007a*/ 	.short	(.L_31 - .L_30)
	.align		4
.L_30:
        /*007c*/ 	.word	index@(.nv.constant0._Z10pos_updateP6float3S0_S0_fi)
        /*0080*/ 	.short	0x0380
        /*0082*/ 	.short	0x0020


	//----- nvinfo : EIATTR_SW_WAR
	.align		4
.L_31:
        /*0084*/ 	.byte	0x04, 0x36
        /*0086*/ 	.short	(.L_33 - .L_32)
.L_32:
        /*0088*/ 	.word	0x00000008
.L_33:


//--------------------- .nv.info._Z12accel_updateP6float3S0_i --------------------------
	.section	.nv.info._Z12accel_updateP6float3S0_i,"",@"SHT_CUDA_INFO"
	.sectionflags	@""
	.align	4


	//----- nvinfo : EIATTR_CUDA_API_VERSION
	.align		4
        /*0000*/ 	.byte	0x04, 0x37
        /*0002*/ 	.short	(.L_35 - .L_34)
.L_34:
        /*0004*/ 	.word	0x00000082


	//----- nvinfo : EIATTR_KPARAM_INFO
	.align		4
.L_35:
        /*0008*/ 	.byte	0x04, 0x17
        /*000a*/ 	.short	(.L_37 - .L_36)
.L_36:
        /*000c*/ 	.word	0x00000000
        /*0010*/ 	.short	0x0002
        /*0012*/ 	.short	0x0010
        /*0014*/ 	.byte	0x00, 0xf0, 0x11, 0x00


	//----- nvinfo : EIATTR_KPARAM_INFO
	.align		4
.L_37:
        /*0018*/ 	.byte	0x04, 0x17
        /*001a*/ 	.short	(.L_39 - .L_38)
.L_38:
        /*001c*/ 	.word	0x00000000
        /*0020*/ 	.short	0x0001
        /*0022*/ 	.short	0x0008
        /*0024*/ 	.byte	0x00, 0xf5, 0x21, 0x00


	//----- nvinfo : EIATTR_KPARAM_INFO
	.align		4
.L_39:
        /*0028*/ 	.byte	0x04, 0x17
        /*002a*/ 	.short	(.L_41 - .L_40)
.L_40:
        /*002c*/ 	.word	0x00000000
        /*0030*/ 	.short	0x0000
        /*0032*/ 	.short	0x0000
        /*0034*/ 	.byte	0x00, 0xf5, 0x21, 0x00


	//----- nvinfo : EIATTR_SPARSE_MMA_MASK
	.align		4
.L_41:
        /*0038*/ 	.byte	0x03, 0x50
        /*003a*/ 	.short	0x0000


	//----- nvinfo : EIATTR_MAXREG_COUNT
	.align		4
        /*003c*/ 	.byte	0x03, 0x1b
        /*003e*/ 	.short	0x00ff


	//----- nvinfo : EIATTR_NUM_BARRIERS
	.align		4
        /*0040*/ 	.byte	0x02, 0x4c
        /*0042*/ 	.byte	0x01
	.zero		1


	//----- nvinfo : EIATTR_MERCURY_ISA_VERSION
	.align		4
        /*0044*/ 	.byte	0x03, 0x5f
        /*0046*/ 	.short	0x0101


	//----- nvinfo : EIATTR_VRC_CTA_INIT_COUNT
	.align		4
        /*0048*/ 	.byte	0x02, 0x4a
	.zero		1
	.zero		1


	//----- nvinfo : EIATTR_EXIT_INSTR_OFFSETS
	.align		4
        /*004c*/ 	.byte	0x04, 0x1c
        /*004e*/ 	.short	(.L_43 - .L_42)


	//   ....[0]....
.L_42:
        /*0050*/ 	.word	0x00000070


	//   ....[1]....
        /*0054*/ 	.word	0x000013c0


	//----- nvinfo : EIATTR_CRS_STACK_SIZE
	.align		4
.L_43:
        /*0058*/ 	.byte	0x04, 0x1e
        /*005a*/ 	.short	(.L_45 - .L_44)
.L_44:
        /*005c*/ 	.word	0x00000000


	//----- nvinfo : EIATTR_CBANK_PARAM_SIZE
	.align		4
.L_45:
        /*0060*/ 	.byte	0x03, 0x19
        /*0062*/ 	.short	0x0014


	//----- nvinfo : EIATTR_PARAM_CBANK
	.align		4
        /*0064*/ 	.byte	0x04, 0x0a
        /*0066*/ 	.short	(.L_47 - .L_46)
	.align		4
.L_46:
        /*0068*/ 	.word	index@(.nv.constant0._Z12accel_updateP6float3S0_i)
        /*006c*/ 	.short	0x0380
        /*006e*/ 	.short	0x0014


	//----- nvinfo : EIATTR_SW_WAR
	.align		4
.L_47:
        /*0070*/ 	.byte	0x04, 0x36
        /*0072*/ 	.short	(.L_49 - .L_48)
.L_48:
        /*0074*/ 	.word	0x00000008
.L_49:


//--------------------- .nv.callgraph             --------------------------
	.section	.nv.callgraph,"",@"SHT_CUDA_CALLGRAPH"
	.align	4
	.sectionentsize	8
	.align		4
        /*0000*/ 	.word	0x00000000
	.align		4
        /*0004*/ 	.word	0xffffffff
	.align		4
        /*0008*/ 	.word	0x00000000
	.align		4
        /*000c*/ 	.word	0xfffffffe
	.align		4
        /*0010*/ 	.word	0x00000000
	.align		4
        /*0014*/ 	.word	0xfffffffd
	.align		4
        /*0018*/ 	.word	0x00000000
	.align		4
        /*001c*/ 	.word	0xfffffffc


//--------------------- .text._Z10pos_updateP6float3S0_S0_fi --------------------------
	.section	.text._Z10pos_updateP6float3S0_S0_fi,"ax",@progbits
	.align	128
        .global         _Z10pos_updateP6float3S0_S0_fi
        .type           _Z10pos_updateP6float3S0_S0_fi,@function
        .size           _Z10pos_updateP6float3S0_S0_fi,(.L_x_71 - _Z10pos_updateP6float3S0_S0_fi)
        .other          _Z10pos_updateP6float3S0_S0_fi,@"STO_CUDA_ENTRY STV_DEFAULT"
_Z10pos_updateP6float3S0_S0_fi:
.text._Z10pos_updateP6float3S0_S0_fi:
[----:B------:R-:W-:Y:S01]  /*0000*/  LDC R1, c[0x0][0x37c] ;  /* 0x0000df00ff017b82 */ /* 0x000fe20000000800 */
[----:B------:R-:W0:Y:S01]  /*0010*/  S2R R9, SR_CTAID.X ;  /* 0x0000000000097919 */ /* 0x000e220000002500 */
[----:B------:R-:W0:Y:S01]  /*0020*/  LDCU UR4, c[0x0][0x360] ;  /* 0x00006c00ff0477ac */ /* 0x000e220008000800 */
[----:B------:R-:W0:Y:S01]  /*0030*/  S2R R0, SR_TID.X ;  /* 0x0000000000007919 */ /* 0x000e220000002100 */
[----:B------:R-:W1:Y:S01]  /*0040*/  LDCU UR5, c[0x0][0x39c] ;  /* 0x00007380ff0577ac */ /* 0x000e620008000800 */
[----:B0-----:R-:W-:-:S05]  /*0050*/  IMAD R9, R9, UR4, R0 ;  /* 0x0000000409097c24 */ /* 0x001fca000f8e0200 */
[----:B-1----:R-:W-:-:S13]  /*0060*/  ISETP.GE.AND P0, PT, R9, UR5, PT ;  /* 0x0000000509007c0c */ /* 0x002fda000bf06270 */
[----:B------:R-:W-:Y:S05]  /*0070*/  @P0 EXIT ;  /* 0x000000000000094d */ /* 0x000fea0003800000 */
[----:B------:R-:W0:Y:S01]  /*0080*/  LDC.64 R2, c[0x0][0x388] ;  /* 0x0000e200ff027b82 */ /* 0x000e220000000a00 */
[----:B------:R-:W1:Y:S01]  /*0090*/  LDCU.64 UR4, c[0x0][0x358] ;  /* 0x00006b00ff0477ac */ /* 0x000e620008000a00 */
[----:B------:R-:W2:Y:S06]  /*00a0*/  LDCU UR6, c[0x0][0x398] ;  /* 0x00007300ff0677ac */ /* 0x000eac0008000800 */
[----:B------:R-:W3:Y:S01]  /*00b0*/  LDC.64 R4, c[0x0][0x380] ;  /* 0x0000e000ff047b82 */ /* 0x000ee20000000a00 */
[----:B0-----:R-:W-:-:S05]  /*00c0*/  IMAD.WIDE R2, R9, 0xc, R2 ;  /* 0x0000000c09027825 */ /* 0x001fca00078e0202 */
[----:B-1----:R-:W2:Y:S01]  /*00d0*/  LDG.E R0, desc[UR4][R2.64] ;  /* 0x0000000402007981 */ /* 0x002ea2000c1e1900 */
[----:B---3--:R-:W-:-:S05]  /*00e0*/  IMAD.WIDE R4, R9, 0xc, R4 ;  /* 0x0000000c09047825 */ /* 0x008fca00078e0204 */
[----:B------:R-:W2:Y:S04]  /*00f0*/  LDG.E R7, desc[UR4][R4.64] ;  /* 0x0000000404077981 */ /* 0x000ea8000c1e1900 */
[----:B------:R-:W3:Y:S01]  /*0100*/  LDG.E R15, desc[UR4][R4.64+0x8] ;  /* 0x00000804040f7981 */ /* 0x000ee2000c1e1900 */
[----:B--2---:R-:W-:-:S03]  /*0110*/  FFMA R11, R0, UR6, R7 ;  /* 0x00000006000b7c23 */ /* 0x004fc60008000007 */
[----:B------:R-:W2:Y:S04]  /*0120*/  LDG.E R7, desc[UR4][R4.64+0x4] ;  /* 0x0000040404077981 */ /* 0x000ea8000c1e1900 */
[----:B------:R0:W-:Y:S04]  /*0130*/  STG.E desc[UR4][R4.64], R11 ;  /* 0x0000000b04007986 */ /* 0x0001e8000c101904 */
[----:B------:R-:W2:Y:S02]  /*0140*/  LDG.E R0, desc[UR4][R2.64+0x4] ;  /* 0x0000040402007981 */ /* 0x000ea4000c1e1900 */
[----:B--2---:R-:W-:-:S02]  /*0150*/  FFMA R13, R0, UR6, R7 ;  /* 0x00000006000d7c23 */ /* 0x004fc40008000007 */
[----:B------:R-:W1:Y:S03]  /*0160*/  LDC.64 R6, c[0x0][0x390] ;  /* 0x0000e400ff067b82 */ /* 0x000e660000000a00 */
[----:B------:R2:W-:Y:S04]  /*0170*/  STG.E desc[UR4][R4.64+0x4], R13 ;  /* 0x0000040d04007986 */ /* 0x0005e8000c101904 */
[----:B------:R-:W3:Y:S01]  /*0180*/  LDG.E R0, desc[UR4][R2.64+0x8] ;  /* 0x0000080402007981 */ /* 0x000ee2000c1e1900 */
[----:B-1----:R-:W-:-:S04]  /*0190*/  IMAD.WIDE R6, R9, 0xc, R6 ;  /* 0x0000000c09067825 */ /* 0x002fc800078e0206 */
[----:B---3--:R-:W-:-:S05]  /*01a0*/  FFMA R15, R0, UR6, R15 ;  /* 0x00000006000f7c23 */ /* 0x008fca000800000f */
[----:B------:R-:W-:Y:S04]  /*01b0*/  STG.E desc[UR4][R4.64+0x8], R15 ;  /* 0x0000080f04007986 */ /* 0x000fe8000c101904 */
[----:B------:R-:W3:Y:S04]  /*01c0*/  LDG.E R9, desc[UR4][R2.64] ;  /* 0x0000000402097981 */ /* 0x000ee8000c1e1900 */
[----:B------:R-:W3:Y:S04]  /*01d0*/  LDG.E R0, desc[UR4][R6.64] ;  /* 0x0000000406007981 */ /* 0x000ee8000c1e1900 */
[----:B0-----:R-:W4:Y:S04]  /*01e0*/  LDG.E R11, desc[UR4][R2.64+0x4] ;  /* 0x00000404020b7981 */ /* 0x001f28000c1e1900 */
[----:B--2---:R-:W2:Y:S01]  /*01f0*/  LDG.E R13, desc[UR4][R2.64+0x8] ;  /* 0x00000804020d7981 */ /* 0x004ea2000c1e1900 */
[----:B---3--:R-:W-:-:S05]  /*0200*/  FFMA R9, R0, UR6, R9 ;  /* 0x0000000600097c23 */ /* 0x008fca0008000009 */
[----:B------:R-:W-:Y:S04]  /*0210*/  STG.E desc[UR4][R2.64], R9 ;  /* 0x0000000902007986 */ /* 0x000fe8000c101904 */
[----:B------:R-:W4:Y:S02]  /*0220*/  LDG.E R0, desc[UR4][R6.64+0x4] ;  /* 0x0000040406007981 */ /* 0x000f24000c1e1900 */
[----:B----4-:R-:W-:-:S05]  /*0230*/  FFMA R11, R0, UR6, R11 ;  /* 0x00000006000b7c23 */ /* 0x010fca000800000b */
[----:B------:R-:W-:Y:S04]  /*0240*/  STG.E desc[UR4][R2.64+0x4], R11 ;  /* 0x0000040b02007986 */ /* 0x000fe8000c101904 */
[----:B------:R-:W2:Y:S02]  /*0250*/  LDG.E R0, desc[UR4][R6.64+0x8] ;  /* 0x0000080406007981 */ /* 0x000ea4000c1e1900 */
[----:B--2---:R-:W-:-:S05]  /*0260*/  FFMA R13, R0, UR6, R13 ;  /* 0x00000006000d7c23 */ /* 0x004fca000800000d */
[----:B------:R-:W-:Y:S01]  /*0270*/  STG.E desc[UR4][R2.64+0x8], R13 ;  /* 0x0000080d02007986 */ /* 0x000fe2000c101904 */
[----:B------:R-:W-:Y:S05]  /*0280*/  EXIT ;  /* 0x000000000000794d */ /* 0x000fea0003800000 */
.L_x_0:
[----:B------:R-:W-:-:S00]  /*0290*/  BRA `(.L_x_0) ;  /* 0xfffffffc00fc7947 */ /* 0x000fc0000383ffff */
[----:B------:R-:W-:-:S00]  /*02a0*/  NOP ;  /* 0x0000000000007918 */ /* 0x000fc00000000000 */
        /* <DEDUP_REMOVED lines=13> */
.L_x_71:


//--------------------- .text._Z12accel_updateP6float3S0_i --------------------------
	.section	.text._Z12accel_updateP6float3S0_i,"ax",@progbits
	.align	128
        .global         _Z12accel_updateP6float3S0_i
        .type           _Z12accel_updateP6float3S0_i,@function
        .size           _Z12accel_updateP6float3S0_i,(.L_x_70 - _Z12accel_updateP6float3S0_i)
        .other          _Z12accel_updateP6float3S0_i,@"STO_CUDA_ENTRY STV_DEFAULT"
_Z12accel_updateP6float3S0_i:
.text._Z12accel_updateP6float3S0_i:
[----:B------:R-:W-:Y:S01]  /*0000*/  LDC R1, c[0x0][0x37c] ;  /* 0x0000df00ff017b82 */ /* 0x000fe20000000800 */
[----:B------:R-:W0:Y:S07]  /*0010*/  S2R R3, SR_CTAID.X ;  /* 0x0000000000037919 */ /* 0x000e2e0000002500 */
[----:B------:R-:W1:Y:S01]  /*0020*/  LDC R8, c[0x0][0x390] ;  /* 0x0000e400ff087b82 */ /* 0x000e620000000800 */
[----:B------:R-:W0:Y:S01]  /*0030*/  LDCU UR4, c[0x0][0x360] ;  /* 0x00006c00ff0477ac */ /* 0x000e220008000800 */
[----:B------:R-:W0:Y:S02]  /*0040*/  S2R R4, SR_TID.X ;  /* 0x0000000000047919 */ /* 0x000e240000002100 */
[----:B0-----:R-:W-:-:S05]  /*0050*/  IMAD R3, R3, UR4, R4 ;  /* 0x0000000403037c24 */ /* 0x001fca000f8e0204 */
[----:B-1----:R-:W-:-:S13]  /*0060*/  ISETP.GE.AND P0, PT, R3, R8, PT ;  /* 0x000000080300720c */ /* 0x002fda0003f06270 */
[----:B------:R-:W-:Y:S05]  /*0070*/  @P0 EXIT ;  /* 0x000000000000094d */ /* 0x000fea0003800000 */
[----:B------:R-:W-:Y:S01]  /*0080*/  ISETP.GE.AND P0, PT, R8, 0x1, PT ;  /* 0x000000010800780c */ /* 0x000fe20003f06270 */
[----:B------:R-:W0:Y:S01]  /*0090*/  LDCU.64 UR6, c[0x0][0x358] ;  /* 0x00006b00ff0677ac */ /* 0x000e220008000a00 */
[----:B------:R-:W-:Y:S01]  /*00a0*/  HFMA2 R5, -RZ, RZ, 0, 0 ;  /* 0x00000000ff057431 */ /* 0x000fe200000001ff */
[----:B------:R-:W-:-:S10]  /*00b0*/  CS2R R6, SRZ ;  /* 0x0000000000067805 */ /* 0x000fd4000001ff00 */
[----:B------:R-:W-:Y:S05]  /*00c0*/  @!P0 BRA `(.L_x_1) ;  /* 0x0000001000a88947 */ /* 0x000fea0003800000 */
[----:B------:R-:W-:Y:S01]  /*00d0*/  IMAD.MOV.U32 R5, RZ, RZ, 0x7fc00000 ;  /* 0x7fc00000ff057424 */ /* 0x000fe200078e00ff */
[----:B------:R-:W-:Y:S01]  /*00e0*/  BSSY B2, `(.L_x_1) ;  /* 0x0000128000027945 */ /* 0x000fe20003800000 */
[----:B------:R-:W-:Y:S02]  /*00f0*/  LOP3.LUT R8, R8, 0x3ff, RZ, 0xc0, !PT ;  /* 0x000003ff08087812 */ /* 0x000fe400078ec0ff */
[----:B------:R-:W-:Y:S01]  /*0100*/  CS2R R10, SRZ ;  /* 0x00000000000a7805 */ /* 0x000fe2000001ff00 */
[C---:B------:R-:W-:Y:S01]  /*0110*/  FMUL R0, R5.reuse, +QNAN ;  /* 0x7fc0000005007820 */ /* 0x040fe20000400000 */
[----:B------:R-:W-:Y:S02]  /*0120*/  IADD3 R9, PT, PT, -R4, RZ, RZ ;  /* 0x000000ff04097210 */ /* 0x000fe40007ffe1ff */
[----:B------:R-:W-:Y:S01]  /*0130*/  CS2R R6, SRZ ;  /* 0x0000000000067805 */ /* 0x000fe2000001ff00 */
[----:B------:R-:W-:-:S04]  /*0140*/  FFMA R0, R5, +QNAN , R0 ;  /* 0x7fc0000005007823 */ /* 0x000fc80000000000 */
[----:B------:R-:W-:-:S04]  /*0150*/  FFMA R0, R5, +QNAN , R0 ;  /* 0x7fc0000005007823 */ /* 0x000fc80000000000 */
[----:B------:R-:W-:-:S04]  /*0160*/  FADD R0, R0, 1 ;  /* 0x3f80000000007421 */ /* 0x000fc80000000000 */
[----:B------:R-:W-:-:S04]  /*0170*/  FMUL R5, R0, R0 ;  /* 0x0000000000057220 */ /* 0x000fc80000400000 */
[----:B------:R-:W-:Y:S01]  /*0180*/  FMUL R12, R0, R5 ;  /* 0x00000005000c7220 */ /* 0x000fe20000400000 */
[----:B------:R-:W-:-:S07]  /*0190*/  IMAD.MOV.U32 R5, RZ, RZ, RZ ;  /* 0x000000ffff057224 */ /* 0x000fce00078e00ff */
.L_x_62:
[----:B------:R-:W1:Y:S01]  /*01a0*/  LDC R13, c[0x0][0x390] ;  /* 0x0000e400ff0d7b82 */ /* 0x000e620000000800 */
[----:B------:R-:W-:Y:S01]  /*01b0*/  IMAD R0, R11, UR4, R4 ;  /* 0x000000040b007c24 */ /* 0x000fe2000f8e0204 */
[----:B------:R-:W-:-:S04]  /*01c0*/  IADD3 R10, PT, PT, R10, UR4, RZ ;  /* 0x000000040a0a7c10 */ /* 0x000fc8000fffe0ff */
[-C--:B-1----:R-:W-:Y:S02]  /*01d0*/  ISETP.GT.AND P0, PT, R0, R13.reuse, PT ;  /* 0x0000000d0000720c */ /* 0x082fe40003f04270 */
[----:B------:R-:W-:-:S11]  /*01e0*/  ISETP.GE.AND P2, PT, R10, R13, PT ;  /* 0x0000000d0a00720c */ /* 0x000fd60003f46270 */
[----:B------:R-:W-:Y:S05]  /*01f0*/  @P0 BRA `(.L_x_2) ;  /* 0x0000001000540947 */ /* 0x000fea0003800000 */
[----:B------:R-:W-:Y:S01]  /*0200*/  VIADD R11, R11, 0x1 ;  /* 0x000000010b0b7836 */ /* 0x000fe20000000000 */
[----:B------:R-:W-:Y:S05]  /*0210*/  WARPSYNC.ALL ;  /* 0x0000000000007948 */ /* 0x000fea0003800000 */
[----:B------:R-:W-:Y:S01]  /*0220*/  SHF.L.U32 R0, R11, 0xa, RZ ;  /* 0x0000000a0b007819 */ /* 0x000fe200000006ff */
[----:B------:R-:W-:Y:S03]  /*0230*/  BAR.SYNC.DEFER_BLOCKING 0x0 ;  /* 0x0000000000007b1d */ /* 0x000fe60000010000 */
[----:B------:R-:W-:-:S03]  /*0240*/  ISETP.GT.AND P0, PT, R0, R13, PT ;  /* 0x0000000d0000720c */ /* 0x000fc60003f04270 */
[----:B------:R-:W-:Y:S01]  /*0250*/  BSSY.RECONVERGENT B1, `(.L_x_3) ;  /* 0x000010e000017945 */ /* 0x000fe20003800200 */
[----:B------:R-:W-:-:S04]  /*0260*/  SEL R0, R8, 0x400, P0 ;  /* 0x0000040008007807 */ /* 0x000fc80000000000 */
[----:B------:R-:W-:-:S13]  /*0270*/  ISETP.NE.AND P0, PT, R0, RZ, PT ;  /* 0x000000ff0000720c */ /* 0x000fda0003f05270 */
[----:B------:R-:W-:Y:S05]  /*0280*/  @!P0 BRA `(.L_x_4) ;  /* 0x0000001000288947 */ /* 0x000fea0003800000 */
[C---:B------:R-:W-:Y:S01]  /*0290*/  ISETP.GE.U32.AND P0, PT, R0.reuse, 0x4, PT ;  /* 0x000000040000780c */ /* 0x040fe20003f06070 */
[----:B------:R-:W-:Y:S01]  /*02a0*/  BSSY.RECONVERGENT B0, `(.L_x_5) ;  /* 0x000009a000007945 */ /* 0x000fe20003800200 */
[----:B------:R-:W-:Y:S01]  /*02b0*/  LOP3.LUT R18, R0, 0x3, RZ, 0xc0, !PT ;  /* 0x0000000300127812 */ /* 0x000fe200078ec0ff */
[----:B------:R-:W-:-:S10]  /*02c0*/  IMAD.MOV.U32 R13, RZ, RZ, RZ ;  /* 0x000000ffff0d7224 */ /* 0x000fd400078e00ff */
[----:B------:R-:W-:Y:S05]  /*02d0*/  @!P0 BRA `(.L_x_6) ;  /* 0x0000000800588947 */ /* 0x000fea0003800000 */
[----:B------:R-:W-:Y:S02]  /*02e0*/  LOP3.LUT R13, R0, 0x7fc, RZ, 0xc0, !PT ;  /* 0x000007fc000d7812 */ /* 0x000fe400078ec0ff */
[----:B------:R-:W-:Y:S02]  /*02f0*/  MOV R16, RZ ;  /* 0x000000ff00107202 */ /* 0x000fe40000000f00 */
[----:B------:R-:W-:-:S07]  /*0300*/  MOV R17, R9 ;  /* 0x0000000900117202 */ /* 0x000fce0000000f00 */
.L_x_39:
[----:B------:R-:W-:Y:S01]  /*0310*/  ISETP.NE.AND P0, PT, R17, RZ, PT ;  /* 0x000000ff1100720c */ /* 0x000fe20003f05270 */
[----:B------:R-:W-:-:S12]  /*0320*/  BSSY.RECONVERGENT B4, `(.L_x_7) ;  /* 0x0000021000047945 */ /* 0x000fd80003800200 */
[----:B------:R-:W-:Y:S05]  /*0330*/  @!P0 BRA `(.L_x_8) ;  /* 0x00000000007c8947 */ /* 0x000fea0003800000 */
[----:B------:R-:W-:Y:S01]  /*0340*/  VIADD R0, R12, 0xf3000000 ;  /* 0xf30000000c007836 */ /* 0x000fe20000000000 */
[----:B------:R1:W2:Y:S04]  /*0350*/  MUFU.RSQ R15, R12 ;  /* 0x0000000c000f7308 */ /* 0x0002a80000001400 */
[----:B------:R-:W-:-:S13]  /*0360*/  ISETP.GT.U32.AND P0, PT, R0, 0x727fffff, PT ;  /* 0x727fffff0000780c */ /* 0x000fda0003f04070 */
[----:B-12---:R-:W-:Y:S05]  /*0370*/  @!P0 BRA `(.L_x_9) ;  /* 0x0000000000188947 */ /* 0x006fea0003800000 */
[----:B------:R-:W-:Y:S01]  /*0380*/  BSSY.RECONVERGENT B3, `(.L_x_10) ;  /* 0x0000004000037945 */ /* 0x000fe20003800200 */
[----:B------:R-:W-:Y:S02]  /*0390*/  MOV R0, R12 ;  /* 0x0000000c00007202 */ /* 0x000fe40000000f00 */
[----:B------:R-:W-:-:S07]  /*03a0*/  MOV R21, 0x3c0 ;  /* 0x000003c000157802 */ /* 0x000fce0000000f00 */
[----:B0-----:R-:W-:Y:S05]  /*03b0*/  CALL.REL.NOINC `($__internal_1_$__cuda_sm20_sqrt_rn_f32_slowpath) ;  /* 0x0000001000d87944 */ /* 0x001fea0003c00000 */
[----:B------:R-:W-:Y:S05]  /*03c0*/  BSYNC.RECONVERGENT B3 ;  /* 0x0000000000037941 */ /* 0x000fea0003800200 */
.L_x_10:
[----:B------:R-:W-:Y:S05]  /*03d0*/  BRA `(.L_x_11) ;  /* 0x0000000000107947 */ /* 0x000fea0003800000 */
.L_x_9:
[----:B------:R-:W-:Y:S01]  /*03e0*/  FMUL.FTZ R19, R12, R15 ;  /* 0x0000000f0c137220 */ /* 0x000fe20000410000 */
[----:B------:R-:W-:-:S03]  /*03f0*/  FMUL.FTZ R15, R15, 0.5 ;  /* 0x3f0000000f0f7820 */ /* 0x000fc60000410000 */
[----:B------:R-:W-:-:S04]  /*0400*/  FFMA R0, -R19, R19, R12 ;  /* 0x0000001313007223 */ /* 0x000fc8000000010c */
[----:B------:R-:W-:-:S07]  /*0410*/  FFMA R0, R0, R15, R19 ;  /* 0x0000000f00007223 */ /* 0x000fce0000000013 */
.L_x_11:
[----:B------:R-:W-:Y:S01]  /*0420*/  IADD3 R2, PT, PT, R0, 0x1800000, RZ ;  /* 0x0180000000027810 */ /* 0x000fe20007ffe0ff */
[----:B------:R-:W-:Y:S03]  /*0430*/  BSSY.RECONVERGENT B5, `(.L_x_12) ;  /* 0x000000b000057945 */ /* 0x000fe60003800200 */
[----:B------:R-:W-:-:S04]  /*0440*/  LOP3.LUT R2, R2, 0x7f800000, RZ, 0xc0, !PT ;  /* 0x7f80000002027812 */ /* 0x000fc800078ec0ff */
[----:B------:R-:W-:-:S13]  /*0450*/  ISETP.GT.U32.AND P0, PT, R2, 0x1ffffff, PT ;  /* 0x01ffffff0200780c */ /* 0x000fda0003f04070 */
[----:B------:R-:W-:Y:S05]  /*0460*/  @P0 BRA `(.L_x_13) ;  /* 0x00000000000c0947 */ /* 0x000fea0003800000 */
[----:B------:R-:W-:-:S07]  /*0470*/  MOV R14, 0x490 ;  /* 0x00000490000e7802 */ /* 0x000fce0000000f00 */
[----:B0-----:R-:W-:Y:S05]  /*0480*/  CALL.REL.NOINC `($__internal_0_$__cuda_sm20_rcp_rn_f32_slowpath) ;  /* 0x0000000c00d07944 */ /* 0x001fea0003c00000 */
[----:B------:R-:W-:Y:S05]  /*0490*/  BRA `(.L_x_14) ;  /* 0x0000000000107947 */ /* 0x000fea0003800000 */
.L_x_13:
[----:B------:R-:W1:Y:S02]  /*04a0*/  MUFU.RCP R15, R0 ;  /* 0x00000000000f7308 */ /* 0x000e640000001000 */
[----:B-1----:R-:W-:-:S04]  /*04b0*/  FFMA R2, R15, R0, -1 ;  /* 0xbf8000000f027423 */ /* 0x002fc80000000000 */
[----:B------:R-:W-:-:S04]  /*04c0*/  FADD.FTZ R2, -R2, -RZ ;  /* 0x800000ff02027221 */ /* 0x000fc80000010100 */
[----:B------:R-:W-:-:S07]  /*04d0*/  FFMA R2, R15, R2, R15 ;  /* 0x000000020f027223 */ /* 0x000fce000000000f */
.L_x_14:
[----:B0-----:R-:W-:Y:S05]  /*04e0*/  BSYNC.RECONVERGENT B5 ;  /* 0x0000000000057941 */ /* 0x001fea0003800200 */
.L_x_12:
[----:B------:R-:W-:-:S04]  /*04f0*/  FMUL R2, R2, +QNAN ;  /* 0x7fc0000002027820 */ /* 0x000fc80000400000 */
[C---:B------:R-:W-:Y:S01]  /*0500*/  FFMA R5, R2.reuse, 10000, R5 ;  /* 0x461c400002057823 */ /* 0x040fe20000000005 */
[C---:B------:R-:W-:Y:S01]  /*0510*/  FFMA R6, R2.reuse, 10000, R6 ;  /* 0x461c400002067823 */ /* 0x040fe20000000006 */
[----:B------:R-:W-:-:S07]  /*0520*/  FFMA R7, R2, 10000, R7 ;  /* 0x461c400002077823 */ /* 0x000fce0000000007 */
.L_x_8:
[----:B0-----:R-:W-:Y:S05]  /*0530*/  BSYNC.RECONVERGENT B4 ;  /* 0x0000000000047941 */ /* 0x001fea0003800200 */
.L_x_7:
[----:B------:R-:W-:Y:S01]  /*0540*/  VIADD R15, R16, 0x1 ;  /* 0x00000001100f7836 */ /* 0x000fe20000000000 */
[----:B------:R-:W-:Y:S04]  /*0550*/  BSSY.RECONVERGENT B4, `(.L_x_15) ;  /* 0x0000022000047945 */ /* 0x000fe80003800200 */
[----:B------:R-:W-:-:S13]  /*0560*/  ISETP.NE.AND P0, PT, R15, R4, PT ;  /* 0x000000040f00720c */ /* 0x000fda0003f05270 */
[----:B------:R-:W-:Y:S05]  /*0570*/  @!P0 BRA `(.L_x_16) ;  /* 0x00000000007c8947 */ /* 0x000fea0003800000 */
[----:B------:R-:W-:Y:S01]  /*0580*/  IADD3 R0, PT, PT, R12, -0xd000000, RZ ;  /* 0xf30000000c007810 */ /* 0x000fe20007ffe0ff */
[----:B------:R0:W1:Y:S03]  /*0590*/  MUFU.RSQ R15, R12 ;  /* 0x0000000c000f7308 */ /* 0x0000660000001400 */
[----:B------:R-:W-:-:S13]  /*05a0*/  ISETP.GT.U32.AND P0, PT, R0, 0x727fffff, PT ;  /* 0x727fffff0000780c */ /* 0x000fda0003f04070 */
[----:B0-----:R-:W-:Y:S05]  /*05b0*/  @!P0 BRA `(.L_x_17) ;  /* 0x0000000000188947 */ /* 0x001fea0003800000 */
[----:B------:R-:W-:Y:S01]  /*05c0*/  BSSY.RECONVERGENT B3, `(.L_x_18) ;  /* 0x0000004000037945 */ /* 0x000fe20003800200 */
[----:B------:R-:W-:Y:S02]  /*05d0*/  MOV R0, R12 ;  /* 0x0000000c00007202 */ /* 0x000fe40000000f00 */
[----:B------:R-:W-:-:S07]  /*05e0*/  MOV R21, 0x600 ;  /* 0x0000060000157802 */ /* 0x000fce0000000f00 */
[----:B-1----:R-:W-:Y:S05]  /*05f0*/  CALL.REL.NOINC `($__internal_1_$__cuda_sm20_sqrt_rn_f32_slowpath) ;  /* 0x0000001000487944 */ /* 0x002fea0003c00000 */
[----:B------:R-:W-:Y:S05]  /*0600*/  BSYNC.RECONVERGENT B3 ;  /* 0x0000000000037941 */ /* 0x000fea0003800200 */
.L_x_18:
[----:B------:R-:W-:Y:S05]  /*0610*/  BRA `(.L_x_19) ;  /* 0x0000000000107947 */ /* 0x000fea0003800000 */
.L_x_17:
[----:B-1----:R-:W-:Y:S01]  /*0620*/  FMUL.FTZ R19, R12, R15 ;  /* 0x0000000f0c137220 */ /* 0x002fe20000410000 */
[----:B------:R-:W-:-:S03]  /*0630*/  FMUL.FTZ R15, R15, 0.5 ;  /* 0x3f0000000f0f7820 */ /* 0x000fc60000410000 */
[----:B------:R-:W-:-:S04]  /*0640*/  FFMA R0, -R19, R19, R12 ;  /* 0x0000001313007223 */ /* 0x000fc8000000010c */
[----:B------:R-:W-:-:S07]  /*0650*/  FFMA R0, R0, R15, R19 ;  /* 0x0000000f00007223 */ /* 0x000fce0000000013 */
.L_x_19:
[----:B------:R-:W-:Y:S01]  /*0660*/  VIADD R2, R0, 0x1800000 ;  /* 0x0180000000027836 */ /* 0x000fe20000000000 */
[----:B------:R-:W-:Y:S04]  /*0670*/  BSSY.RECONVERGENT B5, `(.L_x_20) ;  /* 0x000000b000057945 */ /* 0x000fe80003800200 */
[----:B------:R-:W-:-:S04]  /*0680*/  LOP3.LUT R2, R2, 0x7f800000, RZ, 0xc0, !PT ;  /* 0x7f80000002027812 */ /* 0x000fc800078ec0ff */
[----:B------:R-:W-:-:S13]  /*0690*/  ISETP.GT.U32.AND P0, PT, R2, 0x1ffffff, PT ;  /* 0x01ffffff0200780c */ /* 0x000fda0003f04070 */
[----:B------:R-:W-:Y:S05]  /*06a0*/  @P0 BRA `(.L_x_21) ;  /* 0x00000000000c0947 */ /* 0x000fea0003800000 */
[----:B------:R-:W-:-:S07]  /*06b0*/  MOV R14, 0x6d0 ;  /* 0x000006d0000e7802 */ /* 0x000fce0000000f00 */
[----:B------:R-:W-:Y:S05]  /*06c0*/  CALL.REL.NOINC `($__internal_0_$__cuda_sm20_rcp_rn_f32_slowpath) ;  /* 0x0000000c00407944 */ /* 0x000fea0003c00000 */
[----:B------:R-:W-:Y:S05]  /*06d0*/  BRA `(.L_x_22) ;  /* 0x0000000000107947 */ /* 0x000fea0003800000 */
.L_x_21:
[----:B------:R-:W0:Y:S02]  /*06e0*/  MUFU.RCP R15, R0 ;  /* 0x00000000000f7308 */ /* 0x000e240000001000 */
[----:B0-----:R-:W-:-:S04]  /*06f0*/  FFMA R2, R15, R0, -1 ;  /* 0xbf8000000f027423 */ /* 0x001fc80000000000 */
[----:B------:R-:W-:-:S04]  /*0700*/  FADD.FTZ R2, -R2, -RZ ;  /* 0x800000ff02027221 */ /* 0x000fc80000010100 */
[----:B------:R-:W-:-:S07]  /*0710*/  FFMA R2, R15, R2, R15 ;  /* 0x000000020f027223 */ /* 0x000fce000000000f */
.L_x_22:
[----:B------:R-:W-:Y:S05]  /*0720*/  BSYNC.RECONVERGENT B5 ;  /* 0x0000000000057941 */ /* 0x000fea0003800200 */
.L_x_20:
[----:B------:R-:W-:-:S04]  /*0730*/  FMUL R2, R2, +QNAN ;  /* 0x7fc0000002027820 */ /* 0x000fc80000400000 */
[C---:B------:R-:W-:Y:S01]  /*0740*/  FFMA R5, R2.reuse, 10000, R5 ;  /* 0x461c400002057823 */ /* 0x040fe20000000005 */
[C---:B------:R-:W-:Y:S01]  /*0750*/  FFMA R6, R2.reuse, 10000, R6 ;  /* 0x461c400002067823 */ /* 0x040fe20000000006 */
[----:B------:R-:W-:-:S07]  /*0760*/  FFMA R7, R2, 10000, R7 ;  /* 0x461c400002077823 */ /* 0x000fce0000000007 */
.L_x_16:
[----:B------:R-:W-:Y:S05]  /*0770*/  BSYNC.RECONVERGENT B4 ;  /* 0x0000000000047941 */ /* 0x000fea0003800200 */
.L_x_15:
[----:B------:R-:W-:Y:S01]  /*0780*/  IADD3 R15, PT, PT, R16, 0x2, RZ ;  /* 0x00000002100f7810 */ /* 0x000fe20007ffe0ff */
[----:B------:R-:W-:Y:S03]  /*0790*/  BSSY.RECONVERGENT B4, `(.L_x_23) ;  /* 0x0000022000047945 */ /* 0x000fe60003800200 */
[----:B------:R-:W-:-:S13]  /*07a0*/  ISETP.NE.AND P0, PT, R15, R4, PT ;  /* 0x000000040f00720c */ /* 0x000fda0003f05270 */
[----:B------:R-:W-:Y:S05]  /*07b0*/  @!P0 BRA `(.L_x_24) ;  /* 0x00000000007c8947 */ /* 0x000fea0003800000 */
[----:B------:R-:W-:Y:S01]  /*07c0*/  IADD3 R0, PT, PT, R12, -0xd000000, RZ ;  /* 0xf30000000c007810 */ /* 0x000fe20007ffe0ff */
[----:B------:R0:W1:Y:S03]  /*07d0*/  MUFU.RSQ R15, R12 ;  /* 0x0000000c000f7308 */ /* 0x0000660000001400 */
[----:B------:R-:W-:-:S13]  /*07e0*/  ISETP.GT.U32.AND P0, PT, R0, 0x727fffff, PT ;  /* 0x727fffff0000780c */ /* 0x000fda0003f04070 */
[----:B0-----:R-:W-:Y:S05]  /*07f0*/  @!P0 BRA `(.L_x_25) ;  /* 0x0000000000188947 */ /* 0x001fea0003800000 */
[----:B------:R-:W-:Y:S01]  /*0800*/  BSSY.RECONVERGENT B3, `(.L_x_26) ;  /* 0x0000004000037945 */ /* 0x000fe20003800200 */
[----:B------:R-:W-:Y:S01]  /*0810*/  IMAD.MOV.U32 R0, RZ, RZ, R12 ;  /* 0x000000ffff007224 */ /* 0x000fe200078e000c */
[----:B------:R-:W-:-:S07]  /*0820*/  MOV R21, 0x840 ;  /* 0x0000084000157802 */ /* 0x000fce0000000f00 */
[----:B-1----:R-:W-:Y:S05]  /*0830*/  CALL.REL.NOINC `($__internal_1_$__cuda_sm20_sqrt_rn_f32_slowpath) ;  /* 0x0000000c00b87944 */ /* 0x002fea0003c00000 */
[----:B------:R-:W-:Y:S05]  /*0840*/  BSYNC.RECONVERGENT B3 ;  /* 0x0000000000037941 */ /* 0x000fea0003800200 */
.L_x_26:
[----:B------:R-:W-:Y:S05]  /*0850*/  BRA `(.L_x_27) ;  /* 0x0000000000107947 */ /* 0x000fea0003800000 */
.L_x_25:
[----:B-1----:R-:W-:Y:S01]  /*0860*/  FMUL.FTZ R19, R12, R15 ;  /* 0x0000000f0c137220 */ /* 0x002fe20000410000 */
[----:B------:R-:W-:-:S03]  /*0870*/  FMUL.FTZ R15, R15, 0.5 ;  /* 0x3f0000000f0f7820 */ /* 0x000fc60000410000 */
[----:B------:R-:W-:-:S04]  /*0880*/  FFMA R0, -R19, R19, R12 ;  /* 0x0000001313007223 */ /* 0x000fc8000000010c */
[----:B------:R-:W-:-:S07]  /*0890*/  FFMA R0, R0, R15, R19 ;  /* 0x0000000f00007223 */ /* 0x000fce0000000013 */
.L_x_27:
[----:B------:R-:W-:Y:S01]  /*08a0*/  IADD3 R2, PT, PT, R0, 0x1800000, RZ ;  /* 0x0180000000027810 */ /* 0x000fe20007ffe0ff */
[----:B------:R-:W-:Y:S03]  /*08b0*/  BSSY.RECONVERGENT B5, `(.L_x_28) ;  /* 0x000000b000057945 */ /* 0x000fe60003800200 */
[----:B------:R-:W-:-:S04]  /*08c0*/  LOP3.LUT R2, R2, 0x7f800000, RZ, 0xc0, !PT ;  /* 0x7f80000002027812 */ /* 0x000fc800078ec0ff */
[----:B------:R-:W-:-:S13]  /*08d0*/  ISETP.GT.U32.AND P0, PT, R2, 0x1ffffff, PT ;  /* 0x01ffffff0200780c */ /* 0x000fda0003f04070 */
[----:B------:R-:W-:Y:S05]  /*08e0*/  @P0 BRA `(.L_x_29) ;  /* 0x00000000000c0947 */ /* 0x000fea0003800000 */
[----:B------:R-:W-:-:S07]  /*08f0*/  MOV R14, 0x910 ;  /* 0x00000910000e7802 */ /* 0x000fce0000000f00 */
[----:B------:R-:W-:Y:S05]  /*0900*/  CALL.REL.NOINC `($__internal_0_$__cuda_sm20_rcp_rn_f32_slowpath) ;  /* 0x0000000800b07944 */ /* 0x000fea0003c00000 */
[----:B------:R-:W-:Y:S05]  /*0910*/  BRA `(.L_x_30) ;  /* 0x0000000000107947 */ /* 0x000fea0003800000 */
.L_x_29:
[----:B------:R-:W0:Y:S02]  /*0920*/  MUFU.RCP R15, R0 ;  /* 0x00000000000f7308 */ /* 0x000e240000001000 */
[----:B0-----:R-:W-:-:S04]  /*0930*/  FFMA R2, R15, R0, -1 ;  /* 0xbf8000000f027423 */ /* 0x001fc80000000000 */
[----:B------:R-:W-:-:S04]  /*0940*/  FADD.FTZ R2, -R2, -RZ ;  /* 0x800000ff02027221 */ /* 0x000fc80000010100 */
[----:B------:R-:W-:-:S07]  /*0950*/  FFMA R2, R15, R2, R15 ;  /* 0x000000020f027223 */ /* 0x000fce000000000f */
.L_x_30:
[----:B------:R-:W-:Y:S05]  /*0960*/  BSYNC.RECONVERGENT B5 ;  /* 0x0000000000057941 */ /* 0x000fea0003800200 */
.L_x_28:
[----:B------:R-:W-:-:S04]  /*0970*/  FMUL R2, R2, +QNAN ;  /* 0x7fc0000002027820 */ /* 0x000fc80000400000 */
[C---:B------:R-:W-:Y:S01]  /*0980*/  FFMA R5, R2.reuse, 10000, R5 ;  /* 0x461c400002057823 */ /* 0x040fe20000000005 */
[C---:B------:R-:W-:Y:S01]  /*0990*/  FFMA R6, R2.reuse, 10000, R6 ;  /* 0x461c400002067823 */ /* 0x040fe20000000006 */
[----:B------:R-:W-:-:S07]  /*09a0*/  FFMA R7, R2, 10000, R7 ;  /* 0x461c400002077823 */ /* 0x000fce0000000007 */
.L_x_24:
[----:B------:R-:W-:Y:S05]  /*09b0*/  BSYNC.RECONVERGENT B4 ;  /* 0x0000000000047941 */ /* 0x000fea0003800200 */
.L_x_23:
[----:B------:R-:W-:Y:S01]  /*09c0*/  IADD3 R15, PT, PT, R16, 0x3, RZ ;  /* 0x00000003100f7810 */ /* 0x000fe20007ffe0ff */
[----:B------:R-:W-:Y:S03]  /*09d0*/  BSSY.RECONVERGENT B4, `(.L_x_31) ;  /* 0x0000022000047945 */ /* 0x000fe60003800200 */
[----:B------:R-:W-:-:S13]  /*09e0*/  ISETP.NE.AND P0, PT, R15, R4, PT ;  /* 0x000000040f00720c */ /* 0x000fda0003f05270 */
[----:B------:R-:W-:Y:S05]  /*09f0*/  @!P0 BRA `(.L_x_32) ;  /* 0x00000000007c8947 */ /* 0x000fea0003800000 */
[----:B------:R-:W-:Y:S01]  /*0a00*/  VIADD R0, R12, 0xf3000000 ;  /* 0xf30000000c007836 */ /* 0x000fe20000000000 */
[----:B------:R0:W1:Y:S04]  /*0a10*/  MUFU.RSQ R15, R12 ;  /* 0x0000000c000f7308 */ /* 0x0000680000001400 */
[----:B------:R-:W-:-:S13]  /*0a20*/  ISETP.GT.U32.AND P0, PT, R0, 0x727fffff, PT ;  /* 0x727fffff0000780c */ /* 0x000fda0003f04070 */
[----:B01----:R-:W-:Y:S05]  /*0a30*/  @!P0 BRA `(.L_x_33) ;  /* 0x0000000000188947 */ /* 0x003fea0003800000 */
[----:B------:R-:W-:Y:S01]  /*0a40*/  BSSY.RECONVERGENT B3, `(.L_x_34) ;  /* 0x0000004000037945 */ /* 0x000fe20003800200 */
[----:B------:R-:W-:Y:S02]  /*0a50*/  MOV R0, R12 ;  /* 0x0000000c00007202 */ /* 0x000fe40000000f00 */
[----:B------:R-:W-:-:S07]  /*0a60*/  MOV R21, 0xa80 ;  /* 0x00000a8000157802 */ /* 0x000fce0000000f00 */
[----:B------:R-:W-:Y:S05]  /*0a70*/  CALL.REL.NOINC `($__internal_1_$__cuda_sm20_sqrt_rn_f32_slowpath) ;  /* 0x0000000c00287944 */ /* 0x000fea0003c00000 */
[----:B------:R-:W-:Y:S05]  /*0a80*/  BSYNC.RECONVERGENT B3 ;  /* 0x0000000000037941 */ /* 0x000fea0003800200 */
.L_x_34:
[----:B------:R-:W-:Y:S05]  /*0a90*/  BRA `(.L_x_35) ;  /* 0x0000000000107947 */ /* 0x000fea0003800000 */
.L_x_33:
[----:B------:R-:W-:Y:S01]  /*0aa0*/  FMUL.FTZ R19, R12, R15 ;  /* 0x0000000f0c137220 */ /* 0x000fe20000410000 */
[----:B------:R-:W-:-:S03]  /*0ab0*/  FMUL.FTZ R15, R15, 0.5 ;  /* 0x3f0000000f0f7820 */ /* 0x000fc60000410000 */
[----:B------:R-:W-:-:S04]  /*0ac0*/  FFMA R0, -R19, R19, R12 ;  /* 0x0000001313007223 */ /* 0x000fc8000000010c */
[----:B------:R-:W-:-:S07]  /*0ad0*/  FFMA R0, R0, R15, R19 ;  /* 0x0000000f00007223 */ /* 0x000fce0000000013 */
.L_x_35:
        /* <DEDUP_REMOVED lines=8> */
.L_x_37:
[----:B------:R-:W0:Y:S02]  /*0b60*/  MUFU.RCP R15, R0 ;  /* 0x00000000000f7308 */ /* 0x000e240000001000 */
[----:B0-----:R-:W-:-:S04]  /*0b70*/  FFMA R2, R15, R0, -1 ;  /* 0xbf8000000f027423 */ /* 0x001fc80000000000 */
[----:B------:R-:W-:-:S04]  /*0b80*/  FADD.FTZ R2, -R2, -RZ ;  /* 0x800000ff02027221 */ /* 0x000fc80000010100 */
[----:B------:R-:W-:-:S07]  /*0b90*/  FFMA R2, R15, R2, R15 ;  /* 0x000000020f027223 */ /* 0x000fce000000000f */
.L_x_38:
[----:B------:R-:W-:Y:S05]  /*0ba0*/  BSYNC.RECONVERGENT B5 ;  /* 0x0000000000057941 */ /* 0x000fea0003800200 */
.L_x_36:
[----:B------:R-:W-:-:S04]  /*0bb0*/  FMUL R2, R2, +QNAN ;  /* 0x7fc0000002027820 */ /* 0x000fc80000400000 */
[C---:B------:R-:W-:Y:S01]  /*0bc0*/  FFMA R5, R2.reuse, 10000, R5 ;  /* 0x461c400002057823 */ /* 0x040fe20000000005 */
[C---:B------:R-:W-:Y:S01]  /*0bd0*/  FFMA R6, R2.reuse, 10000, R6 ;  /* 0x461c400002067823 */ /* 0x040fe20000000006 */
[----:B------:R-:W-:-:S07]  /*0be0*/  FFMA R7, R2, 10000, R7 ;  /* 0x461c400002077823 */ /* 0x000fce0000000007 */
.L_x_32:
[----:B------:R-:W-:Y:S05]  /*0bf0*/  BSYNC.RECONVERGENT B4 ;  /* 0x0000000000047941 */ /* 0x000fea0003800200 */
.L_x_31:
[----:B------:R-:W-:Y:S01]  /*0c00*/  VIADD R16, R16, 0x4 ;  /* 0x0000000410107836 */ /* 0x000fe20000000000 */
[----:B------:R-:W-:-:S04]  /*0c10*/  IADD3 R17, PT, PT, R17, 0x4, RZ ;  /* 0x0000000411117810 */ /* 0x000fc80007ffe0ff */
[----:B------:R-:W-:-:S13]  /*0c20*/  ISETP.NE.AND P0, PT, R16, R13, PT ;  /* 0x0000000d1000720c */ /* 0x000fda0003f05270 */
[----:B------:R-:W-:Y:S05]  /*0c30*/  @P0 BRA `(.L_x_39) ;  /* 0xfffffff400b40947 */ /* 0x000fea000383ffff */
.L_x_6:
[----:B0-----:R-:W-:Y:S05]  /*0c40*/  BSYNC.RECONVERGENT B0 ;  /* 0x0000000000007941 */ /* 0x001fea0003800200 */
.L_x_5:
[----:B------:R-:W-:-:S13]  /*0c50*/  ISETP.NE.AND P0, PT, R18, RZ, PT ;  /* 0x000000ff1200720c */ /* 0x000fda0003f05270 */
[----:B------:R-:W-:Y:S05]  /*0c60*/  @!P0 BRA `(.L_x_4) ;  /* 0x0000000400b08947 */ /* 0x000fea0003800000 */
[----:B------:R-:W-:Y:S01]  /*0c70*/  ISETP.NE.AND P0, PT, R13, R4, PT ;  /* 0x000000040d00720c */ /* 0x000fe20003f05270 */
[----:B------:R-:W-:-:S12]  /*0c80*/  BSSY.RECONVERGENT B0, `(.L_x_40) ;  /* 0x0000021000007945 */ /* 0x000fd80003800200 */
        /* <DEDUP_REMOVED lines=10> */
.L_x_43:
[----:B------:R-:W-:Y:S05]  /*0d30*/  BRA `(.L_x_44) ;  /* 0x0000000000107947 */ /* 0x000fea0003800000 */
.L_x_42:
[----:B-1----:R-:W-:Y:S01]  /*0d40*/  FMUL.FTZ R17, R12, R15 ;  /* 0x0000000f0c117220 */ /* 0x002fe20000410000 */
[----:B------:R-:W-:-:S03]  /*0d50*/  FMUL.FTZ R15, R15, 0.5 ;  /* 0x3f0000000f0f7820 */ /* 0x000fc60000410000 */
[----:B------:R-:W-:-:S04]  /*0d60*/  FFMA R0, -R17, R17, R12 ;  /* 0x0000001111007223 */ /* 0x000fc8000000010c */
[----:B------:R-:W-:-:S07]  /*0d70*/  FFMA R0, R0, R15, R17 ;  /* 0x0000000f00007223 */ /* 0x000fce0000000011 */
.L_x_44:
        /* <DEDUP_REMOVED lines=8> */
.L_x_46:
[----:B------:R-:W0:Y:S02]  /*0e00*/  MUFU.RCP R15, R0 ;  /* 0x00000000000f7308 */ /* 0x000e240000001000 */
[----:B0-----:R-:W-:-:S04]  /*0e10*/  FFMA R2, R15, R0, -1 ;  /* 0xbf8000000f027423 */ /* 0x001fc80000000000 */
[----:B------:R-:W-:-:S04]  /*0e20*/  FADD.FTZ R2, -R2, -RZ ;  /* 0x800000ff02027221 */ /* 0x000fc80000010100 */
[----:B------:R-:W-:-:S07]  /*0e30*/  FFMA R2, R15, R2, R15 ;  /* 0x000000020f027223 */ /* 0x000fce000000000f */
.L_x_47:
[----:B------:R-:W-:Y:S05]  /*0e40*/  BSYNC.RECONVERGENT B4 ;  /* 0x0000000000047941 */ /* 0x000fea0003800200 */
.L_x_45:
[----:B------:R-:W-:-:S04]  /*0e50*/  FMUL R2, R2, +QNAN ;  /* 0x7fc0000002027820 */ /* 0x000fc80000400000 */
[C---:B------:R-:W-:Y:S01]  /*0e60*/  FFMA R5, R2.reuse, 10000, R5 ;  /* 0x461c400002057823 */ /* 0x040fe20000000005 */
[C---:B------:R-:W-:Y:S01]  /*0e70*/  FFMA R6, R2.reuse, 10000, R6 ;  /* 0x461c400002067823 */ /* 0x040fe20000000006 */
[----:B------:R-:W-:-:S07]  /*0e80*/  FFMA R7, R2, 10000, R7 ;  /* 0x461c400002077823 */ /* 0x000fce0000000007 */
.L_x_41:
[----:B------:R-:W-:Y:S05]  /*0e90*/  BSYNC.RECONVERGENT B0 ;  /* 0x0000000000007941 */ /* 0x000fea0003800200 */
.L_x_40:
[----:B------:R-:W-:-:S13]  /*0ea0*/  ISETP.NE.AND P0, PT, R18, 0x1, PT ;  /* 0x000000011200780c */ /* 0x000fda0003f05270 */
[----:B------:R-:W-:Y:S05]  /*0eb0*/  @!P0 BRA `(.L_x_4) ;  /* 0x00000004001c8947 */ /* 0x000fea0003800000 */
        /* <DEDUP_REMOVED lines=13> */
.L_x_51:
[----:B------:R-:W-:Y:S05]  /*0f90*/  BRA `(.L_x_52) ;  /* 0x0000000000107947 */ /* 0x000fea0003800000 */
.L_x_50:
[----:B------:R-:W-:Y:S01]  /*0fa0*/  FMUL.FTZ R17, R12, R15 ;  /* 0x0000000f0c117220 */ /* 0x000fe20000410000 */
[----:B------:R-:W-:-:S03]  /*0fb0*/  FMUL.FTZ R15, R15, 0.5 ;  /* 0x3f0000000f0f7820 */ /* 0x000fc60000410000 */
[----:B------:R-:W-:-:S04]  /*0fc0*/  FFMA R0, -R17, R17, R12 ;  /* 0x0000001111007223 */ /* 0x000fc8000000010c */
[----:B------:R-:W-:-:S07]  /*0fd0*/  FFMA R0, R0, R15, R17 ;  /* 0x0000000f00007223 */ /* 0x000fce0000000011 */
.L_x_52:
        /* <DEDUP_REMOVED lines=8> */
.L_x_54:
[----:B------:R-:W0:Y:S02]  /*1060*/  MUFU.RCP R15, R0 ;  /* 0x00000000000f7308 */ /* 0x000e240000001000 */
[----:B0-----:R-:W-:-:S04]  /*1070*/  FFMA R2, R15, R0, -1 ;  /* 0xbf8000000f027423 */ /* 0x001fc80000000000 */
[----:B------:R-:W-:-:S04]  /*1080*/  FADD.FTZ R2, -R2, -RZ ;  /* 0x800000ff02027221 */ /* 0x000fc80000010100 */
[----:B------:R-:W-:-:S07]  /*1090*/  FFMA R2, R15, R2, R15 ;  /* 0x000000020f027223 */ /* 0x000fce000000000f */
.L_x_55:
[----:B------:R-:W-:Y:S05]  /*10a0*/  BSYNC.RECONVERGENT B4 ;  /* 0x0000000000047941 */ /* 0x000fea0003800200 */
.L_x_53:
[----:B------:R-:W-:-:S04]  /*10b0*/  FMUL R2, R2, +QNAN ;  /* 0x7fc0000002027820 */ /* 0x000fc80000400000 */
[C---:B------:R-:W-:Y:S01]  /*10c0*/  FFMA R5, R2.reuse, 10000, R5 ;  /* 0x461c400002057823 */ /* 0x040fe20000000005 */
[C---:B------:R-:W-:Y:S01]  /*10d0*/  FFMA R6, R2.reuse, 10000, R6 ;  /* 0x461c400002067823 */ /* 0x040fe20000000006 */
[----:B------:R-:W-:-:S07]  /*10e0*/  FFMA R7, R2, 10000, R7 ;  /* 0x461c400002077823 */ /* 0x000fce0000000007 */
.L_x_49:
[----:B------:R-:W-:Y:S05]  /*10f0*/  BSYNC.RECONVERGENT B0 ;  /* 0x0000000000007941 */ /* 0x000fea0003800200 */
.L_x_48:
[----:B------:R-:W-:-:S05]  /*1100*/  VIADD R13, R13, 0x2 ;  /* 0x000000020d0d7836 */ /* 0x000fca0000000000 */
[----:B------:R-:W-:-:S04]  /*1110*/  ISETP.NE.AND P0, PT, R13, R4, PT ;  /* 0x000000040d00720c */ /* 0x000fc80003f05270 */
[----:B------:R-:W-:-:S13]  /*1120*/  ISETP.EQ.OR P0, PT, R18, 0x2, !P0 ;  /* 0x000000021200780c */ /* 0x000fda0004702670 */
[----:B------:R-:W-:Y:S05]  /*1130*/  @P0 BRA `(.L_x_4) ;  /* 0x00000000007c0947 */ /* 0x000fea0003800000 */
        /* <DEDUP_REMOVED lines=9> */
.L_x_57:
[----:B------:R-:W-:Y:S05]  /*11d0*/  BRA `(.L_x_58) ;  /* 0x0000000000107947 */ /* 0x000fea0003800000 */
.L_x_56:
[----:B-1----:R-:W-:Y:S01]  /*11e0*/  FMUL.FTZ R15, R12, R13 ;  /* 0x0000000d0c0f7220 */ /* 0x002fe20000410000 */
[----:B------:R-:W-:-:S03]  /*11f0*/  FMUL.FTZ R13, R13, 0.5 ;  /* 0x3f0000000d0d7820 */ /* 0x000fc60000410000 */
[----:B------:R-:W-:-:S04]  /*1200*/  FFMA R0, -R15, R15, R12 ;  /* 0x0000000f0f007223 */ /* 0x000fc8000000010c */
[----:B------:R-:W-:-:S07]  /*1210*/  FFMA R0, R0, R13, R15 ;  /* 0x0000000d00007223 */ /* 0x000fce000000000f */
.L_x_58:
        /* <DEDUP_REMOVED lines=8> */
.L_x_60:
[----:B------:R-:W0:Y:S02]  /*12a0*/  MUFU.RCP R13, R0 ;  /* 0x00000000000d7308 */ /* 0x000e240000001000 */
[----:B0-----:R-:W-:-:S04]  /*12b0*/  FFMA R2, R13, R0, -1 ;  /* 0xbf8000000d027423 */ /* 0x001fc80000000000 */
[----:B------:R-:W-:-:S04]  /*12c0*/  FADD.FTZ R2, -R2, -RZ ;  /* 0x800000ff02027221 */ /* 0x000fc80000010100 */
[----:B------:R-:W-:-:S07]  /*12d0*/  FFMA R2, R13, R2, R13 ;  /* 0x000000020d027223 */ /* 0x000fce000000000d */
.L_x_61:
[----:B------:R-:W-:Y:S05]  /*12e0*/  BSYNC.RECONVERGENT B0 ;  /* 0x0000000000007941 */ /* 0x000fea0003800200 */
.L_x_59:
[----:B------:R-:W-:-:S04]  /*12f0*/  FMUL R2, R2, +QNAN ;  /* 0x7fc0000002027820 */ /* 0x000fc80000400000 */
[C---:B------:R-:W-:Y:S01]  /*1300*/  FFMA R5, R2.reuse, 10000, R5 ;  /* 0x461c400002057823 */ /* 0x040fe20000000005 */
[C---:B------:R-:W-:Y:S01]  /*1310*/  FFMA R6, R2.reuse, 10000, R6 ;  /* 0x461c400002067823 */ /* 0x040fe20000000006 */
[----:B------:R-:W-:-:S07]  /*1320*/  FFMA R7, R2, 10000, R7 ;  /* 0x461c400002077823 */ /* 0x000fce0000000007 */
.L_x_4:
[----:B0-----:R-:W-:Y:S05]  /*1330*/  BSYNC.RECONVERGENT B1 ;  /* 0x0000000000017941 */ /* 0x001fea0003800200 */
.L_x_3:
[----:B------:R-:W-:Y:S06]  /*1340*/  BAR.SYNC.DEFER_BLOCKING 0x0 ;  /* 0x0000000000007b1d */ /* 0x000fec0000010000 */
.L_x_2:
[----:B------:R-:W-:Y:S05]  /*1350*/  @!P2 BRA `(.L_x_62) ;  /* 0xffffffec0090a947 */ /* 0x000fea000383ffff */
[----:B0-----:R-:W-:Y:S05]  /*1360*/  BSYNC B2 ;  /* 0x0000000000027941 */ /* 0x001fea0003800000 */
.L_x_1:
[----:B------:R-:W1:Y:S02]  /*1370*/  LDC.64 R8, c[0x0][0x388] ;  /* 0x0000e200ff087b82 */ /* 0x000e640000000a00 */
[----:B-1----:R-:W-:-:S05]  /*1380*/  IMAD.WIDE R2, R3, 0xc, R8 ;  /* 0x0000000c03027825 */ /* 0x002fca00078e0208 */
[----:B0-----:R-:W-:Y:S04]  /*1390*/  STG.E desc[UR6][R2.64], R5 ;  /* 0x0000000502007986 */ /* 0x001fe8000c101906 */
[----:B------:R-:W-:Y:S04]  /*13a0*/  STG.E desc[UR6][R2.64+0x4], R6 ;  /* 0x0000040602007986 */ /* 0x000fe8000c101906 */
[----:B------:R-:W-:Y:S01]  /*13b0*/  STG.E desc[UR6][R2.64+0x8], R7 ;  /* 0x0000080702007986 */ /* 0x000fe2000c101906 */
[----:B------:R-:W-:Y:S05]  /*13c0*/  EXIT ;  /* 0x000000000000794d */ /* 0x000fea0003800000 */
        .weak           $__internal_0_$__cuda_sm20_rcp_rn_f32_slowpath
        .type           $__internal_0_$__cuda_sm20_rcp_rn_f32_slowpath,@function
        .size           $__internal_0_$__cuda_sm20_rcp_rn_f32_slowpath,($__internal_1_$__cuda_sm20_sqrt_rn_f32_slowpath - $__internal_0_$__cuda_sm20_rcp_rn_f32_slowpath)
$__internal_0_$__cuda_sm20_rcp_rn_f32_slowpath:
[----:B------:R-:W-:Y:S01]  /*13d0*/  SHF.L.U32 R2, R0, 0x1, RZ ;  /* 0x0000000100027819 */ /* 0x000fe200000006ff */
[----:B------:R-:W-:Y:S03]  /*13e0*/  BSSY.RECONVERGENT B3, `(.L_x_63) ;  /* 0x0000030000037945 */ /* 0x000fe60003800200 */
[----:B------:R-:W-:-:S04]  /*13f0*/  SHF.R.U32.HI R2, RZ, 0x18, R2 ;  /* 0x00000018ff027819 */ /* 0x000fc80000011602 */
[----:B------:R-:W-:-:S13]  /*1400*/  ISETP.NE.U32.AND P0, PT, R2, RZ, PT ;  /* 0x000000ff0200720c */ /* 0x000fda0003f05070 */
[----:B------:R-:W-:Y:S05]  /*1410*/  @P0 BRA `(.L_x_64) ;  /* 0x0000000000280947 */ /* 0x000fea0003800000 */
[----:B------:R-:W-:-:S04]  /*1420*/  SHF.L.U32 R2, R0, 0x1, RZ ;  /* 0x0000000100027819 */ /* 0x000fc800000006ff */
[----:B------:R-:W-:-:S13]  /*1430*/  ISETP.NE.AND P0, PT, R2, RZ, PT ;  /* 0x000000ff0200720c */ /* 0x000fda0003f05270 */
[----:B------:R-:W-:Y:S01]  /*1440*/  @P0 FFMA R19, R0, 1.84467440737095516160e+19, RZ ;  /* 0x5f80000000130823 */ /* 0x000fe200000000ff */
[----:B------:R-:W-:Y:S08]  /*1450*/  @!P0 MUFU.RCP R15, R0 ;  /* 0x00000000000f8308 */ /* 0x000ff00000001000 */
[----:B------:R-:W0:Y:S02]  /*1460*/  @P0 MUFU.RCP R2, R19 ;  /* 0x0000001300020308 */ /* 0x000e240000001000 */
[----:B0-----:R-:W-:-:S04]  /*1470*/  @P0 FFMA R20, R19, R2, -1 ;  /* 0xbf80000013140423 */ /* 0x001fc80000000002 */
[----:B------:R-:W-:-:S04]  /*1480*/  @P0 FADD.FTZ R21, -R20, -RZ ;  /* 0x800000ff14150221 */ /* 0x000fc80000010100 */
[----:B------:R-:W-:-:S04]  /*1490*/  @P0 FFMA R2, R2, R21, R2 ;  /* 0x0000001502020223 */ /* 0x000fc80000000002 */
[----:B------:R-:W-:Y:S01]  /*14a0*/  @P0 FFMA R15, R2, 1.84467440737095516160e+19, RZ ;  /* 0x5f800000020f0823 */ /* 0x000fe200000000ff */
[----:B------:R-:W-:Y:S06]  /*14b0*/  BRA `(.L_x_65) ;  /* 0x0000000000887947 */ /* 0x000fec0003800000 */
.L_x_64:
[----:B------:R-:W-:-:S05]  /*14c0*/  VIADD R15, R2, 0xffffff03 ;  /* 0xffffff03020f7836 */ /* 0x000fca0000000000 */
[----:B------:R-:W-:-:S13]  /*14d0*/  ISETP.GT.U32.AND P0, PT, R15, 0x1, PT ;  /* 0x000000010f00780c */ /* 0x000fda0003f04070 */
[----:B------:R-:W-:Y:S05]  /*14e0*/  @P0 BRA `(.L_x_66) ;  /* 0x0000000000780947 */ /* 0x000fea0003800000 */
[----:B------:R-:W-:Y:S01]  /*14f0*/  LOP3.LUT R19, R0, 0x7fffff, RZ, 0xc0, !PT ;  /* 0x007fffff00137812 */ /* 0x000fe200078ec0ff */
[----:B------:R-:W-:-:S03]  /*1500*/  HFMA2 R24, -RZ, RZ, 0, 1.78813934326171875e-07 ;  /* 0x00000003ff187431 */ /* 0x000fc600000001ff */
[----:B------:R-:W-:-:S04]  /*1510*/  LOP3.LUT R19, R19, 0x3f800000, RZ, 0xfc, !PT ;  /* 0x3f80000013137812 */ /* 0x000fc800078efcff */
[----:B------:R-:W0:Y:S01]  /*1520*/  MUFU.RCP R20, R19 ;  /* 0x0000001300147308 */ /* 0x000e220000001000 */
[----:B------:R-:W-:Y:S01]  /*1530*/  SHF.L.U32 R23, R24, R15, RZ ;  /* 0x0000000f18177219 */ /* 0x000fe200000006ff */
[----:B0-----:R-:W-:-:S04]  /*1540*/  FFMA R21, R19, R20, -1 ;  /* 0xbf80000013157423 */ /* 0x001fc80000000014 */
[----:B------:R-:W-:-:S04]  /*1550*/  FADD.FTZ R21, -R21, -RZ ;  /* 0x800000ff15157221 */ /* 0x000fc80000010100 */
[CCC-:B------:R-:W-:Y:S01]  /*1560*/  FFMA.RM R22, R20.reuse, R21.reuse, R20.reuse ;  /* 0x0000001514167223 */ /* 0x1c0fe20000004014 */
[----:B------:R-:W-:-:S04]  /*1570*/  FFMA.RP R21, R20, R21, R20 ;  /* 0x0000001514157223 */ /* 0x000fc80000008014 */
[C---:B------:R-:W-:Y:S02]  /*1580*/  LOP3.LUT R20, R22.reuse, 0x7fffff, RZ, 0xc0, !PT ;  /* 0x007fffff16147812 */ /* 0x040fe400078ec0ff */
[----:B------:R-:W-:Y:S02]  /*1590*/  FSETP.NEU.FTZ.AND P0, PT, R22, R21, PT ;  /* 0x000000151600720b */ /* 0x000fe40003f1d000 */
[----:B------:R-:W-:Y:S02]  /*15a0*/  LOP3.LUT R20, R20, 0x800000, RZ, 0xfc, !PT ;  /* 0x0080000014147812 */ /* 0x000fe400078efcff */
[----:B------:R-:W-:Y:S02]  /*15b0*/  SEL R21, RZ, 0xffffffff, !P0 ;  /* 0xffffffffff157807 */ /* 0x000fe40004000000 */
[----:B------:R-:W-:Y:S02]  /*15c0*/  LOP3.LUT R22, R23, R20, RZ, 0xc0, !PT ;  /* 0x0000001417167212 */ /* 0x000fe400078ec0ff */
[----:B------:R-:W-:-:S02]  /*15d0*/  IADD3 R21, PT, PT, -R21, RZ, RZ ;  /* 0x000000ff15157210 */ /* 0x000fc40007ffe1ff */
[-C--:B------:R-:W-:Y:S02]  /*15e0*/  SHF.R.U32.HI R22, RZ, R15.reuse, R22 ;  /* 0x0000000fff167219 */ /* 0x080fe40000011616 */
[----:B------:R-:W-:Y:S02]  /*15f0*/  LOP3.LUT P1, RZ, R21, R15, R20, 0xf8, !PT ;  /* 0x0000000f15ff7212 */ /* 0x000fe4000782f814 */
[C---:B------:R-:W-:Y:S02]  /*1600*/  LOP3.LUT P0, RZ, R22.reuse, 0x1, RZ, 0xc0, !PT ;  /* 0x0000000116ff7812 */ /* 0x040fe4000780c0ff */
[----:B------:R-:W-:-:S04]  /*1610*/  LOP3.LUT P3, RZ, R22, 0x2, RZ, 0xc0, !PT ;  /* 0x0000000216ff7812 */ /* 0x000fc8000786c0ff */
[----:B------:R-:W-:Y:S02]  /*1620*/  PLOP3.LUT P0, PT, P0, P1, P3, 0xe0, 0x0 ;  /* 0x000000000000781c */ /* 0x000fe40000703c30 */
[----:B------:R-:W-:Y:S02]  /*1630*/  LOP3.LUT P1, RZ, R0, 0x7fffff, RZ, 0xc0, !PT ;  /* 0x007fffff00ff7812 */ /* 0x000fe4000782c0ff */
[----:B------:R-:W-:-:S05]  /*1640*/  SEL R15, RZ, 0x1, !P0 ;  /* 0x00000001ff0f7807 */ /* 0x000fca0004000000 */
[----:B------:R-:W-:-:S05]  /*1650*/  IMAD.MOV R15, RZ, RZ, -R15 ;  /* 0x000000ffff0f7224 */ /* 0x000fca00078e0a0f */
[----:B------:R-:W-:Y:S02]  /*1660*/  ISETP.GE.AND P0, PT, R15, RZ, PT ;  /* 0x000000ff0f00720c */ /* 0x000fe40003f06270 */
[----:B------:R-:W-:-:S04]  /*1670*/  IADD3 R15, PT, PT, R2, -0xfc, RZ ;  /* 0xffffff04020f7810 */ /* 0x000fc80007ffe0ff */
[----:B------:R-:W-:-:S07]  /*1680*/  SHF.R.U32.HI R15, RZ, R15, R20 ;  /* 0x0000000fff0f7219 */ /* 0x000fce0000011614 */
[----:B------:R-:W-:-:S05]  /*1690*/  @!P0 IADD3 R15, PT, PT, R15, 0x1, RZ ;  /* 0x000000010f0f8810 */ /* 0x000fca0007ffe0ff */
[----:B------:R-:W-:-:S05]  /*16a0*/  @!P1 IMAD.SHL.U32 R15, R15, 0x2, RZ ;  /* 0x000000020f0f9824 */ /* 0x000fca00078e00ff */
[----:B------:R-:W-:Y:S01]  /*16b0*/  LOP3.LUT R15, R15, 0x80000000, R0, 0xf8, !PT ;  /* 0x800000000f0f7812 */ /* 0x000fe200078ef800 */
[----:B------:R-:W-:Y:S06]  /*16c0*/  BRA `(.L_x_65) ;  /* 0x0000000000047947 */ /* 0x000fec0003800000 */
.L_x_66:
[----:B------:R0:W1:Y:S02]  /*16d0*/  MUFU.RCP R15, R0 ;  /* 0x00000000000f7308 */ /* 0x0000640000001000 */
.L_x_65:
[----:B------:R-:W-:Y:S05]  /*16e0*/  BSYNC.RECONVERGENT B3 ;  /* 0x0000000000037941 */ /* 0x000fea0003800200 */
.L_x_63:
[----:B-1----:R-:W-:Y:S01]  /*16f0*/  MOV R2, R15 ;  /* 0x0000000f00027202 */ /* 0x002fe20000000f00 */
[----:B------:R-:W-:-:S04]  /*1700*/  HFMA2 R15, -RZ, RZ, 0, 0 ;  /* 0x00000000ff0f7431 */ /* 0x000fc800000001ff */
[----:B0-----:R-:W-:Y:S05]  /*1710*/  RET.REL.NODEC R14 `(_Z12accel_updateP6float3S0_i) ;  /* 0xffffffe80e387950 */ /* 0x001fea0003c3ffff */
        .weak           $__internal_1_$__cuda_sm20_sqrt_rn_f32_slowpath
        .type           $__internal_1_$__cuda_sm20_sqrt_rn_f32_slowpath,@function
        .size           $__internal_1_$__cuda_sm20_sqrt_rn_f32_slowpath,(.L_x_70 - $__internal_1_$__cuda_sm20_sqrt_rn_f32_slowpath)
$__internal_1_$__cuda_sm20_sqrt_rn_f32_slowpath:
[----:B------:R-:W-:-:S13]  /*1720*/  LOP3.LUT P0, RZ, R0, 0x7fffffff, RZ, 0xc0, !PT ;  /* 0x7fffffff00ff7812 */ /* 0x000fda000780c0ff */
[----:B------:R-:W-:Y:S01]  /*1730*/  @!P0 IMAD.MOV.U32 R2, RZ, RZ, R0 ;  /* 0x000000ffff028224 */ /* 0x000fe200078e0000 */
[----:B------:R-:W-:Y:S06]  /*1740*/  @!P0 BRA `(.L_x_67) ;  /* 0x0000000000408947 */ /* 0x000fec0003800000 */
[----:B------:R-:W-:-:S13]  /*1750*/  FSETP.GEU.FTZ.AND P0, PT, R0, RZ, PT ;  /* 0x000000ff0000720b */ /* 0x000fda0003f1e000 */
[----:B------:R-:W-:Y:S01]  /*1760*/  @!P0 MOV R2, 0x7fffffff ;  /* 0x7fffffff00028802 */ /* 0x000fe20000000f00 */
[----:B------:R-:W-:Y:S06]  /*1770*/  @!P0 BRA `(.L_x_67) ;  /* 0x0000000000348947 */ /* 0x000fec0003800000 */
[----:B------:R-:W-:-:S13]  /*1780*/  FSETP.GTU.FTZ.AND P0, PT, |R0|, +INF , PT ;  /* 0x7f8000000000780b */ /* 0x000fda0003f1c200 */
[----:B------:R-:W-:Y:S01]  /*1790*/  @P0 FADD.FTZ R2, R0, 1 ;  /* 0x3f80000000020421 */ /* 0x000fe20000010000 */
[----:B------:R-:W-:Y:S06]  /*17a0*/  @P0 BRA `(.L_x_67) ;  /* 0x0000000000280947 */ /* 0x000fec0003800000 */
[----:B------:R-:W-:-:S13]  /*17b0*/  FSETP.NEU.FTZ.AND P0, PT, |R0|, +INF , PT ;  /* 0x7f8000000000780b */ /* 0x000fda0003f1d200 */
[----:B------:R-:W-:-:S04]  /*17c0*/  @P0 FFMA R14, R0, 1.84467440737095516160e+19, RZ ;  /* 0x5f800000000e0823 */ /* 0x000fc800000000ff */
[----:B------:R-:W0:Y:S02]  /*17d0*/  @P0 MUFU.RSQ R15, R14 ;  /* 0x0000000e000f0308 */ /* 0x000e240000001400 */
[----:B0-----:R-:W-:Y:S01]  /*17e0*/  @P0 FMUL.FTZ R19, R14, R15 ;  /* 0x0000000f0e130220 */ /* 0x001fe20000410000 */
[----:B------:R-:W-:-:S03]  /*17f0*/  @P0 FMUL.FTZ R15, R15, 0.5 ;  /* 0x3f0000000f0f0820 */ /* 0x000fc60000410000 */
[----:B------:R-:W-:-:S04]  /*1800*/  @P0 FADD.FTZ R2, -R19, -RZ ;  /* 0x800000ff13020221 */ /* 0x000fc80000010100 */
[----:B------:R-:W-:Y:S01]  /*1810*/  @P0 FFMA R20, R19, R2, R14 ;  /* 0x0000000213140223 */ /* 0x000fe2000000000e */
[----:B------:R-:W-:-:S03]  /*1820*/  @!P0 MOV R2, R0 ;  /* 0x0000000000028202 */ /* 0x000fc60000000f00 */
[----:B------:R-:W-:-:S04]  /*1830*/  @P0 FFMA R15, R20, R15, R19 ;  /* 0x0000000f140f0223 */ /* 0x000fc80000000013 */
[----:B------:R-:W-:-:S07]  /*1840*/  @P0 FMUL.FTZ R2, R15, 2.3283064365386962891e-10 ;  /* 0x2f8000000f020820 */ /* 0x000fce0000410000 */
.L_x_67:
[----:B------:R-:W-:Y:S01]  /*1850*/  HFMA2 R15, -RZ, RZ, 0, 0 ;  /* 0x00000000ff0f7431 */ /* 0x000fe200000001ff */
[----:B------:R-:W-:Y:S01]  /*1860*/  MOV R14, R21 ;  /* 0x00000015000e7202 */ /* 0x000fe20000000f00 */
[----:B------:R-:W-:-:S03]  /*1870*/  IMAD.MOV.U32 R0, RZ, RZ, R2 ;  /* 0x000000ffff007224 */ /* 0x000fc600078e0002 */
[----:B------:R-:W-:Y:S05]  /*1880*/  RET.REL.NODEC R14 `(_Z12accel_updateP6float3S0_i) ;  /* 0xffffffe40edc7950 */ /* 0x000fea0003c3ffff */
.L_x_68:
        /* <DEDUP_REMOVED lines=15> */
.L_x_70:


//--------------------- .nv.shared.reserved.0     --------------------------
	.section	.nv.shared.reserved.0,"aw",@nobits
	.weak		__nv_reservedSMEM_offset_0_alias
	.size		__nv_reservedSMEM_offset_0_alias, 0, 64
	.other		__nv_reservedSMEM_offset_0_alias,@"STO_CUDA_RESERVED_SHARED STV_DEFAULT"
__nv_reservedSMEM_offset_0_alias:
	.zero		0
	.zero		64


//--------------------- .nv.constant0._Z10pos_updateP6float3S0_S0_fi --------------------------
	.section	.nv.constant0._Z10pos_updateP6float3S0_S0_fi,"a",@progbits
	.sectionflags	@""
	.align	4
.nv.constant0._Z10pos_updateP6float3S0_S0_fi:
	.zero		928


//--------------------- .nv.constant0._Z12accel_updateP6float3S0_i --------------------------
	.section	.nv.constant0._Z12accel_updateP6float3S0_i,"a",@progbits
	.sectionflags	@""
	.align	4
.nv.constant0._Z12accel_updateP6float3S0_i:
	.zero		916


//--------------------- SYMBOLS --------------------------

	.type		.nv.reservedSmem.offset0,@object
	.size		.nv.reservedSmem.offset0,0x4
